//
// Generated by NVIDIA NVVM Compiler
//
// Compiler Build ID: CL-36424714
// Cuda compilation tools, release 13.0, V13.0.88
// Based on NVVM 20.0.0
//

.version 9.0
.target sm_100
.address_size 64

	// .globl	_Z11matrix_initPfS_S_S_S_iif

.visible .entry _Z11matrix_initPfS_S_S_S_iif(
	.param .u64 .ptr .align 1 _Z11matrix_initPfS_S_S_S_iif_param_0,
	.param .u64 .ptr .align 1 _Z11matrix_initPfS_S_S_S_iif_param_1,
	.param .u64 .ptr .align 1 _Z11matrix_initPfS_S_S_S_iif_param_2,
	.param .u64 .ptr .align 1 _Z11matrix_initPfS_S_S_S_iif_param_3,
	.param .u64 .ptr .align 1 _Z11matrix_initPfS_S_S_S_iif_param_4,
	.param .u32 _Z11matrix_initPfS_S_S_S_iif_param_5,
	.param .u32 _Z11matrix_initPfS_S_S_S_iif_param_6,
	.param .f32 _Z11matrix_initPfS_S_S_S_iif_param_7
)
{
	.reg .pred 	%p<3>;
	.reg .b32 	%r<14>;
	.reg .b32 	%f<2>;
	.reg .b64 	%rd<18>;

	ld.param.u64 	%rd1, [_Z11matrix_initPfS_S_S_S_iif_param_0];
	ld.param.u64 	%rd2, [_Z11matrix_initPfS_S_S_S_iif_param_1];
	ld.param.u64 	%rd3, [_Z11matrix_initPfS_S_S_S_iif_param_2];
	ld.param.u64 	%rd4, [_Z11matrix_initPfS_S_S_S_iif_param_3];
	ld.param.u64 	%rd5, [_Z11matrix_initPfS_S_S_S_iif_param_4];
	ld.param.u32 	%r2, [_Z11matrix_initPfS_S_S_S_iif_param_5];
	ld.param.u32 	%r3, [_Z11matrix_initPfS_S_S_S_iif_param_6];
	ld.param.f32 	%f1, [_Z11matrix_initPfS_S_S_S_iif_param_7];
	mov.u32 	%r4, %tid.x;
	mov.u32 	%r5, %ctaid.x;
	mov.u32 	%r6, %ntid.x;
	mad.lo.s32 	%r7, %r5, %r6, %r4;
	mov.u32 	%r8, %tid.y;
	mov.u32 	%r9, %ctaid.y;
	mov.u32 	%r10, %ntid.y;
	mad.lo.s32 	%r11, %r9, %r10, %r8;
	mad.lo.s32 	%r1, %r3, %r11, %r7;
	mul.lo.s32 	%r12, %r3, %r3;
	setp.ge.s32 	%p1, %r1, %r12;
	@%p1 bra 	$L__BB0_2;
	cvta.to.global.u64 	%rd6, %rd5;
	mul.wide.s32 	%rd7, %r1, 4;
	add.s64 	%rd8, %rd6, %rd7;
	st.global.f32 	[%rd8], %f1;
$L__BB0_2:
	mul.lo.s32 	%r13, %r3, %r2;
	setp.ge.s32 	%p2, %r1, %r13;
	@%p2 bra 	$L__BB0_4;
	cvta.to.global.u64 	%rd9, %rd1;
	mul.wide.s32 	%rd10, %r1, 4;
	add.s64 	%rd11, %rd9, %rd10;
	st.global.f32 	[%rd11], %f1;
	cvta.to.global.u64 	%rd12, %rd4;
	add.s64 	%rd13, %rd12, %rd10;
	st.global.f32 	[%rd13], %f1;
	cvta.to.global.u64 	%rd14, %rd2;
	add.s64 	%rd15, %rd14, %rd10;
	st.global.f32 	[%rd15], %f1;
	cvta.to.global.u64 	%rd16, %rd3;
	add.s64 	%rd17, %rd16, %rd10;
	st.global.f32 	[%rd17], %f1;
$L__BB0_4:
	ret;

}
	// .globl	_Z11matrix_testPfiiPi
.visible .entry _Z11matrix_testPfiiPi(
	.param .u64 .ptr .align 1 _Z11matrix_testPfiiPi_param_0,
	.param .u32 _Z11matrix_testPfiiPi_param_1,
	.param .u32 _Z11matrix_testPfiiPi_param_2,
	.param .u64 .ptr .align 1 _Z11matrix_testPfiiPi_param_3
)
{
	.reg .pred 	%p<3>;
	.reg .b32 	%r<16>;
	.reg .b32 	%f<3>;
	.reg .b64 	%rd<7>;

	ld.param.u64 	%rd1, [_Z11matrix_testPfiiPi_param_0];
	ld.param.u32 	%r3, [_Z11matrix_testPfiiPi_param_1];
	ld.param.u32 	%r5, [_Z11matrix_testPfiiPi_param_2];
	ld.param.u64 	%rd2, [_Z11matrix_testPfiiPi_param_3];
	mov.u32 	%r6, %tid.x;
	mov.u32 	%r7, %ctaid.x;
	mov.u32 	%r8, %ntid.x;
	mad.lo.s32 	%r1, %r7, %r8, %r6;
	mov.u32 	%r9, %tid.y;
	mov.u32 	%r10, %ctaid.y;
	mov.u32 	%r11, %ntid.y;
	mad.lo.s32 	%r12, %r10, %r11, %r9;
	max.s32 	%r13, %r1, %r12;
	setp.ge.s32 	%p1, %r13, %r5;
	@%p1 bra 	$L__BB1_3;
	cvta.to.global.u64 	%rd3, %rd1;
	mad.lo.s32 	%r14, %r5, %r1, %r12;
	mul.wide.s32 	%rd4, %r14, 4;
	add.s64 	%rd5, %rd3, %rd4;
	ld.global.f32 	%f1, [%rd5];
	cvt.rn.f32.s32 	%f2, %r3;
	setp.eq.f32 	%p2, %f1, %f2;
	@%p2 bra 	$L__BB1_3;
	cvta.to.global.u64 	%rd6, %rd2;
	atom.global.add.u32 	%r15, [%rd6], 1;
$L__BB1_3:
	ret;

}
	// .globl	_Z11matrix_multPfS_S_ii
.visible .entry _Z11matrix_multPfS_S_ii(
	.param .u64 .ptr .align 1 _Z11matrix_multPfS_S_ii_param_0,
	.param .u64 .ptr .align 1 _Z11matrix_multPfS_S_ii_param_1,
	.param .u64 .ptr .align 1 _Z11matrix_multPfS_S_ii_param_2,
	.param .u32 _Z11matrix_multPfS_S_ii_param_3,
	.param .u32 _Z11matrix_multPfS_S_ii_param_4
)
{
	.reg .pred 	%p<11>;
	.reg .b32 	%r<46>;
	.reg .b32 	%f<68>;
	.reg .b64 	%rd<40>;

	ld.param.u64 	%rd5, [_Z11matrix_multPfS_S_ii_param_0];
	ld.param.u64 	%rd6, [_Z11matrix_multPfS_S_ii_param_1];
	ld.param.u64 	%rd4, [_Z11matrix_multPfS_S_ii_param_2];
	ld.param.u32 	%r20, [_Z11matrix_multPfS_S_ii_param_3];
	ld.param.u32 	%r22, [_Z11matrix_multPfS_S_ii_param_4];
	cvta.to.global.u64 	%rd1, %rd6;
	cvta.to.global.u64 	%rd2, %rd5;
	mov.u32 	%r23, %tid.x;
	mov.u32 	%r24, %ctaid.x;
	mov.u32 	%r25, %ntid.x;
	mad.lo.s32 	%r1, %r24, %r25, %r23;
	mov.u32 	%r26, %tid.y;
	mov.u32 	%r27, %ctaid.y;
	mov.u32 	%r28, %ntid.y;
	mad.lo.s32 	%r29, %r27, %r28, %r26;
	max.s32 	%r30, %r1, %r29;
	setp.ge.s32 	%p1, %r30, %r22;
	@%p1 bra 	$L__BB2_14;
	setp.lt.s32 	%p2, %r20, 1;
	mov.f32 	%f67, 0f00000000;
	@%p2 bra 	$L__BB2_13;
	mul.lo.s32 	%r3, %r20, %r1;
	and.b32  	%r4, %r20, 7;
	setp.lt.u32 	%p3, %r20, 8;
	mov.f32 	%f67, 0f00000000;
	mov.b32 	%r44, 0;
	@%p3 bra 	$L__BB2_5;
	and.b32  	%r44, %r20, 2147483640;
	neg.s32 	%r42, %r44;
	shl.b32 	%r7, %r22, 3;
	add.s64 	%rd3, %rd2, 16;
	mov.f32 	%f67, 0f00000000;
	mul.wide.s32 	%rd11, %r22, 4;
	mov.u32 	%r40, %r3;
	mov.u32 	%r41, %r29;
$L__BB2_4:
	.pragma "nounroll";
	mul.wide.s32 	%rd7, %r40, 4;
	add.s64 	%rd8, %rd3, %rd7;
	ld.global.f32 	%f17, [%rd8+-16];
	mul.wide.s32 	%rd9, %r41, 4;
	add.s64 	%rd10, %rd1, %rd9;
	ld.global.f32 	%f18, [%rd10];
	fma.rn.f32 	%f19, %f17, %f18, %f67;
	ld.global.f32 	%f20, [%rd8+-12];
	add.s64 	%rd12, %rd10, %rd11;
	ld.global.f32 	%f21, [%rd12];
	fma.rn.f32 	%f22, %f20, %f21, %f19;
	ld.global.f32 	%f23, [%rd8+-8];
	add.s64 	%rd13, %rd12, %rd11;
	ld.global.f32 	%f24, [%rd13];
	fma.rn.f32 	%f25, %f23, %f24, %f22;
	ld.global.f32 	%f26, [%rd8+-4];
	add.s64 	%rd14, %rd13, %rd11;
	ld.global.f32 	%f27, [%rd14];
	fma.rn.f32 	%f28, %f26, %f27, %f25;
	ld.global.f32 	%f29, [%rd8];
	add.s64 	%rd15, %rd14, %rd11;
	ld.global.f32 	%f30, [%rd15];
	fma.rn.f32 	%f31, %f29, %f30, %f28;
	ld.global.f32 	%f32, [%rd8+4];
	add.s64 	%rd16, %rd15, %rd11;
	ld.global.f32 	%f33, [%rd16];
	fma.rn.f32 	%f34, %f32, %f33, %f31;
	ld.global.f32 	%f35, [%rd8+8];
	add.s64 	%rd17, %rd16, %rd11;
	ld.global.f32 	%f36, [%rd17];
	fma.rn.f32 	%f37, %f35, %f36, %f34;
	ld.global.f32 	%f38, [%rd8+12];
	add.s64 	%rd18, %rd17, %rd11;
	ld.global.f32 	%f39, [%rd18];
	fma.rn.f32 	%f67, %f38, %f39, %f37;
	add.s32 	%r42, %r42, 8;
	add.s32 	%r41, %r41, %r7;
	add.s32 	%r40, %r40, 8;
	setp.ne.s32 	%p4, %r42, 0;
	@%p4 bra 	$L__BB2_4;
$L__BB2_5:
	setp.eq.s32 	%p5, %r4, 0;
	@%p5 bra 	$L__BB2_13;
	and.b32  	%r15, %r20, 3;
	setp.lt.u32 	%p6, %r4, 4;
	@%p6 bra 	$L__BB2_8;
	add.s32 	%r32, %r44, %r3;
	mad.lo.s32 	%r33, %r44, %r22, %r29;
	mul.wide.s32 	%rd19, %r32, 4;
	add.s64 	%rd20, %rd2, %rd19;
	ld.global.f32 	%f41, [%rd20];
	mul.wide.s32 	%rd21, %r33, 4;
	add.s64 	%rd22, %rd1, %rd21;
	ld.global.f32 	%f42, [%rd22];
	fma.rn.f32 	%f43, %f41, %f42, %f67;
	ld.global.f32 	%f44, [%rd20+4];
	mul.wide.s32 	%rd23, %r22, 4;
	add.s64 	%rd24, %rd22, %rd23;
	ld.global.f32 	%f45, [%rd24];
	fma.rn.f32 	%f46, %f44, %f45, %f43;
	ld.global.f32 	%f47, [%rd20+8];
	add.s64 	%rd25, %rd24, %rd23;
	ld.global.f32 	%f48, [%rd25];
	fma.rn.f32 	%f49, %f47, %f48, %f46;
	ld.global.f32 	%f50, [%rd20+12];
	add.s64 	%rd26, %rd25, %rd23;
	ld.global.f32 	%f51, [%rd26];
	fma.rn.f32 	%f67, %f50, %f51, %f49;
	add.s32 	%r44, %r44, 4;
$L__BB2_8:
	setp.eq.s32 	%p7, %r15, 0;
	@%p7 bra 	$L__BB2_13;
	setp.eq.s32 	%p8, %r15, 1;
	@%p8 bra 	$L__BB2_11;
	add.s32 	%r34, %r44, %r3;
	mad.lo.s32 	%r35, %r44, %r22, %r29;
	mul.wide.s32 	%rd27, %r34, 4;
	add.s64 	%rd28, %rd2, %rd27;
	ld.global.f32 	%f53, [%rd28];
	mul.wide.s32 	%rd29, %r35, 4;
	add.s64 	%rd30, %rd1, %rd29;
	ld.global.f32 	%f54, [%rd30];
	fma.rn.f32 	%f55, %f53, %f54, %f67;
	ld.global.f32 	%f56, [%rd28+4];
	mul.wide.s32 	%rd31, %r22, 4;
	add.s64 	%rd32, %rd30, %rd31;
	ld.global.f32 	%f57, [%rd32];
	fma.rn.f32 	%f67, %f56, %f57, %f55;
	add.s32 	%r44, %r44, 2;
$L__BB2_11:
	and.b32  	%r36, %r20, 1;
	setp.eq.b32 	%p9, %r36, 1;
	not.pred 	%p10, %p9;
	@%p10 bra 	$L__BB2_13;
	add.s32 	%r37, %r44, %r3;
	mad.lo.s32 	%r38, %r44, %r22, %r29;
	mul.wide.s32 	%rd33, %r37, 4;
	add.s64 	%rd34, %rd2, %rd33;
	ld.global.f32 	%f58, [%rd34];
	mul.wide.s32 	%rd35, %r38, 4;
	add.s64 	%rd36, %rd1, %rd35;
	ld.global.f32 	%f59, [%rd36];
	fma.rn.f32 	%f67, %f58, %f59, %f67;
$L__BB2_13:
	mad.lo.s32 	%r39, %r22, %r1, %r29;
	cvta.to.global.u64 	%rd37, %rd4;
	mul.wide.s32 	%rd38, %r39, 4;
	add.s64 	%rd39, %rd37, %rd38;
	st.global.f32 	[%rd39], %f67;
$L__BB2_14:
	ret;

}
	// .globl	_Z14matrix_mult_b2PfS_S_ii
.visible .entry _Z14matrix_mult_b2PfS_S_ii(
	.param .u64 .ptr .align 1 _Z14matrix_mult_b2PfS_S_ii_param_0,
	.param .u64 .ptr .align 1 _Z14matrix_mult_b2PfS_S_ii_param_1,
	.param .u64 .ptr .align 1 _Z14matrix_mult_b2PfS_S_ii_param_2,
	.param .u32 _Z14matrix_mult_b2PfS_S_ii_param_3,
	.param .u32 _Z14matrix_mult_b2PfS_S_ii_param_4
)
{
	.reg .pred 	%p<11>;
	.reg .b32 	%r<46>;
	.reg .b32 	%f<112>;
	.reg .b64 	%rd<23>;

	ld.param.u64 	%rd6, [_Z14matrix_mult_b2PfS_S_ii_param_0];
	ld.param.u64 	%rd7, [_Z14matrix_mult_b2PfS_S_ii_param_1];
	ld.param.u64 	%rd5, [_Z14matrix_mult_b2PfS_S_ii_param_2];
	ld.param.u32 	%r24, [_Z14matrix_mult_b2PfS_S_ii_param_3];
	ld.param.u32 	%r26, [_Z14matrix_mult_b2PfS_S_ii_param_4];
	cvta.to.global.u64 	%rd1, %rd7;
	cvta.to.global.u64 	%rd2, %rd6;
	mov.u32 	%r27, %tid.x;
	mov.u32 	%r28, %ctaid.x;
	mov.u32 	%r29, %ntid.x;
	mad.lo.s32 	%r1, %r28, %r29, %r27;
	mov.u32 	%r30, %tid.y;
	mov.u32 	%r31, %ctaid.y;
	mov.u32 	%r32, %ntid.y;
	mad.lo.s32 	%r33, %r31, %r32, %r30;
	max.s32 	%r34, %r1, %r33;
	setp.ge.s32 	%p1, %r34, %r26;
	@%p1 bra 	$L__BB3_15;
	setp.lt.s32 	%p2, %r24, 1;
	mov.f32 	%f111, 0f00000000;
	@%p2 bra 	$L__BB3_14;
	mul.lo.s32 	%r3, %r24, %r1;
	and.b32  	%r4, %r24, 15;
	setp.lt.u32 	%p3, %r24, 16;
	mov.f32 	%f111, 0f00000000;
	mov.b32 	%r42, 0;
	@%p3 bra 	$L__BB3_5;
	and.b32  	%r42, %r24, 2147483632;
	neg.s32 	%r40, %r42;
	add.s64 	%rd3, %rd2, 32;
	add.s64 	%rd4, %rd1, 32;
	mov.f32 	%f111, 0f00000000;
	mov.u32 	%r39, %r3;
$L__BB3_4:
	.pragma "nounroll";
	mul.wide.s32 	%rd8, %r39, 4;
	add.s64 	%rd9, %rd3, %rd8;
	add.s64 	%rd10, %rd4, %rd8;
	ld.global.f32 	%f18, [%rd9+-32];
	ld.global.f32 	%f19, [%rd10+-32];
	fma.rn.f32 	%f20, %f18, %f19, %f111;
	ld.global.f32 	%f21, [%rd9+-28];
	ld.global.f32 	%f22, [%rd10+-28];
	fma.rn.f32 	%f23, %f21, %f22, %f20;
	ld.global.f32 	%f24, [%rd9+-24];
	ld.global.f32 	%f25, [%rd10+-24];
	fma.rn.f32 	%f26, %f24, %f25, %f23;
	ld.global.f32 	%f27, [%rd9+-20];
	ld.global.f32 	%f28, [%rd10+-20];
	fma.rn.f32 	%f29, %f27, %f28, %f26;
	ld.global.f32 	%f30, [%rd9+-16];
	ld.global.f32 	%f31, [%rd10+-16];
	fma.rn.f32 	%f32, %f30, %f31, %f29;
	ld.global.f32 	%f33, [%rd9+-12];
	ld.global.f32 	%f34, [%rd10+-12];
	fma.rn.f32 	%f35, %f33, %f34, %f32;
	ld.global.f32 	%f36, [%rd9+-8];
	ld.global.f32 	%f37, [%rd10+-8];
	fma.rn.f32 	%f38, %f36, %f37, %f35;
	ld.global.f32 	%f39, [%rd9+-4];
	ld.global.f32 	%f40, [%rd10+-4];
	fma.rn.f32 	%f41, %f39, %f40, %f38;
	ld.global.f32 	%f42, [%rd9];
	ld.global.f32 	%f43, [%rd10];
	fma.rn.f32 	%f44, %f42, %f43, %f41;
	ld.global.f32 	%f45, [%rd9+4];
	ld.global.f32 	%f46, [%rd10+4];
	fma.rn.f32 	%f47, %f45, %f46, %f44;
	ld.global.f32 	%f48, [%rd9+8];
	ld.global.f32 	%f49, [%rd10+8];
	fma.rn.f32 	%f50, %f48, %f49, %f47;
	ld.global.f32 	%f51, [%rd9+12];
	ld.global.f32 	%f52, [%rd10+12];
	fma.rn.f32 	%f53, %f51, %f52, %f50;
	ld.global.f32 	%f54, [%rd9+16];
	ld.global.f32 	%f55, [%rd10+16];
	fma.rn.f32 	%f56, %f54, %f55, %f53;
	ld.global.f32 	%f57, [%rd9+20];
	ld.global.f32 	%f58, [%rd10+20];
	fma.rn.f32 	%f59, %f57, %f58, %f56;
	ld.global.f32 	%f60, [%rd9+24];
	ld.global.f32 	%f61, [%rd10+24];
	fma.rn.f32 	%f62, %f60, %f61, %f59;
	ld.global.f32 	%f63, [%rd9+28];
	ld.global.f32 	%f64, [%rd10+28];
	fma.rn.f32 	%f111, %f63, %f64, %f62;
	add.s32 	%r40, %r40, 16;
	add.s32 	%r39, %r39, 16;
	setp.ne.s32 	%p4, %r40, 0;
	@%p4 bra 	$L__BB3_4;
$L__BB3_5:
	setp.eq.s32 	%p5, %r4, 0;
	@%p5 bra 	$L__BB3_14;
	and.b32  	%r12, %r24, 7;
	setp.lt.u32 	%p6, %r4, 8;
	@%p6 bra 	$L__BB3_8;
	add.s32 	%r36, %r42, %r3;
	mul.wide.s32 	%rd11, %r36, 4;
	add.s64 	%rd12, %rd2, %rd11;
	ld.global.f32 	%f66, [%rd12];
	add.s64 	%rd13, %rd1, %rd11;
	ld.global.f32 	%f67, [%rd13];
	fma.rn.f32 	%f68, %f66, %f67, %f111;
	ld.global.f32 	%f69, [%rd12+4];
	ld.global.f32 	%f70, [%rd13+4];
	fma.rn.f32 	%f71, %f69, %f70, %f68;
	ld.global.f32 	%f72, [%rd12+8];
	ld.global.f32 	%f73, [%rd13+8];
	fma.rn.f32 	%f74, %f72, %f73, %f71;
	ld.global.f32 	%f75, [%rd12+12];
	ld.global.f32 	%f76, [%rd13+12];
	fma.rn.f32 	%f77, %f75, %f76, %f74;
	ld.global.f32 	%f78, [%rd12+16];
	ld.global.f32 	%f79, [%rd13+16];
	fma.rn.f32 	%f80, %f78, %f79, %f77;
	ld.global.f32 	%f81, [%rd12+20];
	ld.global.f32 	%f82, [%rd13+20];
	fma.rn.f32 	%f83, %f81, %f82, %f80;
	ld.global.f32 	%f84, [%rd12+24];
	ld.global.f32 	%f85, [%rd13+24];
	fma.rn.f32 	%f86, %f84, %f85, %f83;
	ld.global.f32 	%f87, [%rd12+28];
	ld.global.f32 	%f88, [%rd13+28];
	fma.rn.f32 	%f111, %f87, %f88, %f86;
	add.s32 	%r42, %r42, 8;
$L__BB3_8:
	setp.eq.s32 	%p7, %r12, 0;
	@%p7 bra 	$L__BB3_14;
	and.b32  	%r15, %r24, 3;
	setp.lt.u32 	%p8, %r12, 4;
	@%p8 bra 	$L__BB3_11;
	add.s32 	%r37, %r42, %r3;
	mul.wide.s32 	%rd14, %r37, 4;
	add.s64 	%rd15, %rd2, %rd14;
	ld.global.f32 	%f90, [%rd15];
	add.s64 	%rd16, %rd1, %rd14;
	ld.global.f32 	%f91, [%rd16];
	fma.rn.f32 	%f92, %f90, %f91, %f111;
	ld.global.f32 	%f93, [%rd15+4];
	ld.global.f32 	%f94, [%rd16+4];
	fma.rn.f32 	%f95, %f93, %f94, %f92;
	ld.global.f32 	%f96, [%rd15+8];
	ld.global.f32 	%f97, [%rd16+8];
	fma.rn.f32 	%f98, %f96, %f97, %f95;
	ld.global.f32 	%f99, [%rd15+12];
	ld.global.f32 	%f100, [%rd16+12];
	fma.rn.f32 	%f111, %f99, %f100, %f98;
	add.s32 	%r42, %r42, 4;
$L__BB3_11:
	setp.eq.s32 	%p9, %r15, 0;
	@%p9 bra 	$L__BB3_14;
	add.s32 	%r45, %r42, %r3;
	neg.s32 	%r44, %r15;
$L__BB3_13:
	.pragma "nounroll";
	mul.wide.s32 	%rd17, %r45, 4;
	add.s64 	%rd18, %rd1, %rd17;
	add.s64 	%rd19, %rd2, %rd17;
	ld.global.f32 	%f101, [%rd19];
	ld.global.f32 	%f102, [%rd18];
	fma.rn.f32 	%f111, %f101, %f102, %f111;
	add.s32 	%r45, %r45, 1;
	add.s32 	%r44, %r44, 1;
	setp.ne.s32 	%p10, %r44, 0;
	@%p10 bra 	$L__BB3_13;
$L__BB3_14:
	mad.lo.s32 	%r38, %r26, %r1, %r33;
	cvta.to.global.u64 	%rd20, %rd5;
	mul.wide.s32 	%rd21, %r38, 4;
	add.s64 	%rd22, %rd20, %rd21;
	st.global.f32 	[%rd22], %f111;
$L__BB3_15:
	ret;

}
	// .globl	_Z14matrix_mult_a2PfS_S_ii
.visible .entry _Z14matrix_mult_a2PfS_S_ii(
	.param .u64 .ptr .align 1 _Z14matrix_mult_a2PfS_S_ii_param_0,
	.param .u64 .ptr .align 1 _Z14matrix_mult_a2PfS_S_ii_param_1,
	.param .u64 .ptr .align 1 _Z14matrix_mult_a2PfS_S_ii_param_2,
	.param .u32 _Z14matrix_mult_a2PfS_S_ii_param_3,
	.param .u32 _Z14matrix_mult_a2PfS_S_ii_param_4
)
{
	.reg .pred 	%p<11>;
	.reg .b32 	%r<46>;
	.reg .b32 	%f<112>;
	.reg .b64 	%rd<74>;

	ld.param.u64 	%rd4, [_Z14matrix_mult_a2PfS_S_ii_param_0];
	ld.param.u64 	%rd5, [_Z14matrix_mult_a2PfS_S_ii_param_1];
	ld.param.u64 	%rd3, [_Z14matrix_mult_a2PfS_S_ii_param_2];
	ld.param.u32 	%r24, [_Z14matrix_mult_a2PfS_S_ii_param_3];
	ld.param.u32 	%r26, [_Z14matrix_mult_a2PfS_S_ii_param_4];
	cvta.to.global.u64 	%rd1, %rd5;
	cvta.to.global.u64 	%rd2, %rd4;
	mov.u32 	%r27, %tid.x;
	mov.u32 	%r28, %ctaid.x;
	mov.u32 	%r29, %ntid.x;
	mad.lo.s32 	%r1, %r28, %r29, %r27;
	mov.u32 	%r30, %tid.y;
	mov.u32 	%r31, %ctaid.y;
	mov.u32 	%r32, %ntid.y;
	mad.lo.s32 	%r33, %r31, %r32, %r30;
	max.s32 	%r34, %r1, %r33;
	setp.ge.s32 	%p1, %r34, %r26;
	@%p1 bra 	$L__BB4_15;
	setp.lt.s32 	%p2, %r24, 1;
	mov.f32 	%f111, 0f00000000;
	@%p2 bra 	$L__BB4_14;
	and.b32  	%r3, %r24, 15;
	setp.lt.u32 	%p3, %r24, 16;
	mov.f32 	%f111, 0f00000000;
	mov.b32 	%r42, 0;
	@%p3 bra 	$L__BB4_5;
	and.b32  	%r42, %r24, 2147483632;
	neg.s32 	%r40, %r42;
	shl.b32 	%r6, %r26, 4;
	mov.f32 	%f111, 0f00000000;
	mul.wide.s32 	%rd9, %r26, 4;
	mov.u32 	%r39, %r33;
$L__BB4_4:
	.pragma "nounroll";
	mul.wide.s32 	%rd6, %r39, 4;
	add.s64 	%rd7, %rd2, %rd6;
	ld.global.f32 	%f18, [%rd7];
	add.s64 	%rd8, %rd1, %rd6;
	ld.global.f32 	%f19, [%rd8];
	fma.rn.f32 	%f20, %f18, %f19, %f111;
	add.s64 	%rd10, %rd7, %rd9;
	ld.global.f32 	%f21, [%rd10];
	add.s64 	%rd11, %rd8, %rd9;
	ld.global.f32 	%f22, [%rd11];
	fma.rn.f32 	%f23, %f21, %f22, %f20;
	add.s64 	%rd12, %rd10, %rd9;
	ld.global.f32 	%f24, [%rd12];
	add.s64 	%rd13, %rd11, %rd9;
	ld.global.f32 	%f25, [%rd13];
	fma.rn.f32 	%f26, %f24, %f25, %f23;
	add.s64 	%rd14, %rd12, %rd9;
	ld.global.f32 	%f27, [%rd14];
	add.s64 	%rd15, %rd13, %rd9;
	ld.global.f32 	%f28, [%rd15];
	fma.rn.f32 	%f29, %f27, %f28, %f26;
	add.s64 	%rd16, %rd14, %rd9;
	ld.global.f32 	%f30, [%rd16];
	add.s64 	%rd17, %rd15, %rd9;
	ld.global.f32 	%f31, [%rd17];
	fma.rn.f32 	%f32, %f30, %f31, %f29;
	add.s64 	%rd18, %rd16, %rd9;
	ld.global.f32 	%f33, [%rd18];
	add.s64 	%rd19, %rd17, %rd9;
	ld.global.f32 	%f34, [%rd19];
	fma.rn.f32 	%f35, %f33, %f34, %f32;
	add.s64 	%rd20, %rd18, %rd9;
	ld.global.f32 	%f36, [%rd20];
	add.s64 	%rd21, %rd19, %rd9;
	ld.global.f32 	%f37, [%rd21];
	fma.rn.f32 	%f38, %f36, %f37, %f35;
	add.s64 	%rd22, %rd20, %rd9;
	ld.global.f32 	%f39, [%rd22];
	add.s64 	%rd23, %rd21, %rd9;
	ld.global.f32 	%f40, [%rd23];
	fma.rn.f32 	%f41, %f39, %f40, %f38;
	add.s64 	%rd24, %rd22, %rd9;
	ld.global.f32 	%f42, [%rd24];
	add.s64 	%rd25, %rd23, %rd9;
	ld.global.f32 	%f43, [%rd25];
	fma.rn.f32 	%f44, %f42, %f43, %f41;
	add.s64 	%rd26, %rd24, %rd9;
	ld.global.f32 	%f45, [%rd26];
	add.s64 	%rd27, %rd25, %rd9;
	ld.global.f32 	%f46, [%rd27];
	fma.rn.f32 	%f47, %f45, %f46, %f44;
	add.s64 	%rd28, %rd26, %rd9;
	ld.global.f32 	%f48, [%rd28];
	add.s64 	%rd29, %rd27, %rd9;
	ld.global.f32 	%f49, [%rd29];
	fma.rn.f32 	%f50, %f48, %f49, %f47;
	add.s64 	%rd30, %rd28, %rd9;
	ld.global.f32 	%f51, [%rd30];
	add.s64 	%rd31, %rd29, %rd9;
	ld.global.f32 	%f52, [%rd31];
	fma.rn.f32 	%f53, %f51, %f52, %f50;
	add.s64 	%rd32, %rd30, %rd9;
	ld.global.f32 	%f54, [%rd32];
	add.s64 	%rd33, %rd31, %rd9;
	ld.global.f32 	%f55, [%rd33];
	fma.rn.f32 	%f56, %f54, %f55, %f53;
	add.s64 	%rd34, %rd32, %rd9;
	ld.global.f32 	%f57, [%rd34];
	add.s64 	%rd35, %rd33, %rd9;
	ld.global.f32 	%f58, [%rd35];
	fma.rn.f32 	%f59, %f57, %f58, %f56;
	add.s64 	%rd36, %rd34, %rd9;
	ld.global.f32 	%f60, [%rd36];
	add.s64 	%rd37, %rd35, %rd9;
	ld.global.f32 	%f61, [%rd37];
	fma.rn.f32 	%f62, %f60, %f61, %f59;
	add.s64 	%rd38, %rd36, %rd9;
	ld.global.f32 	%f63, [%rd38];
	add.s64 	%rd39, %rd37, %rd9;
	ld.global.f32 	%f64, [%rd39];
	fma.rn.f32 	%f111, %f63, %f64, %f62;
	add.s32 	%r40, %r40, 16;
	add.s32 	%r39, %r39, %r6;
	setp.ne.s32 	%p4, %r40, 0;
	@%p4 bra 	$L__BB4_4;
$L__BB4_5:
	setp.eq.s32 	%p5, %r3, 0;
	@%p5 bra 	$L__BB4_14;
	and.b32  	%r12, %r24, 7;
	setp.lt.u32 	%p6, %r3, 8;
	@%p6 bra 	$L__BB4_8;
	mad.lo.s32 	%r36, %r42, %r26, %r33;
	mul.wide.s32 	%rd40, %r36, 4;
	add.s64 	%rd41, %rd2, %rd40;
	ld.global.f32 	%f66, [%rd41];
	add.s64 	%rd42, %rd1, %rd40;
	ld.global.f32 	%f67, [%rd42];
	fma.rn.f32 	%f68, %f66, %f67, %f111;
	mul.wide.s32 	%rd43, %r26, 4;
	add.s64 	%rd44, %rd41, %rd43;
	ld.global.f32 	%f69, [%rd44];
	add.s64 	%rd45, %rd42, %rd43;
	ld.global.f32 	%f70, [%rd45];
	fma.rn.f32 	%f71, %f69, %f70, %f68;
	add.s64 	%rd46, %rd44, %rd43;
	ld.global.f32 	%f72, [%rd46];
	add.s64 	%rd47, %rd45, %rd43;
	ld.global.f32 	%f73, [%rd47];
	fma.rn.f32 	%f74, %f72, %f73, %f71;
	add.s64 	%rd48, %rd46, %rd43;
	ld.global.f32 	%f75, [%rd48];
	add.s64 	%rd49, %rd47, %rd43;
	ld.global.f32 	%f76, [%rd49];
	fma.rn.f32 	%f77, %f75, %f76, %f74;
	add.s64 	%rd50, %rd48, %rd43;
	ld.global.f32 	%f78, [%rd50];
	add.s64 	%rd51, %rd49, %rd43;
	ld.global.f32 	%f79, [%rd51];
	fma.rn.f32 	%f80, %f78, %f79, %f77;
	add.s64 	%rd52, %rd50, %rd43;
	ld.global.f32 	%f81, [%rd52];
	add.s64 	%rd53, %rd51, %rd43;
	ld.global.f32 	%f82, [%rd53];
	fma.rn.f32 	%f83, %f81, %f82, %f80;
	add.s64 	%rd54, %rd52, %rd43;
	ld.global.f32 	%f84, [%rd54];
	add.s64 	%rd55, %rd53, %rd43;
	ld.global.f32 	%f85, [%rd55];
	fma.rn.f32 	%f86, %f84, %f85, %f83;
	add.s64 	%rd56, %rd54, %rd43;
	ld.global.f32 	%f87, [%rd56];
	add.s64 	%rd57, %rd55, %rd43;
	ld.global.f32 	%f88, [%rd57];
	fma.rn.f32 	%f111, %f87, %f88, %f86;
	add.s32 	%r42, %r42, 8;
$L__BB4_8:
	setp.eq.s32 	%p7, %r12, 0;
	@%p7 bra 	$L__BB4_14;
	and.b32  	%r15, %r24, 3;
	setp.lt.u32 	%p8, %r12, 4;
	@%p8 bra 	$L__BB4_11;
	mad.lo.s32 	%r37, %r42, %r26, %r33;
	mul.wide.s32 	%rd58, %r37, 4;
	add.s64 	%rd59, %rd2, %rd58;
	ld.global.f32 	%f90, [%rd59];
	add.s64 	%rd60, %rd1, %rd58;
	ld.global.f32 	%f91, [%rd60];
	fma.rn.f32 	%f92, %f90, %f91, %f111;
	mul.wide.s32 	%rd61, %r26, 4;
	add.s64 	%rd62, %rd59, %rd61;
	ld.global.f32 	%f93, [%rd62];
	add.s64 	%rd63, %rd60, %rd61;
	ld.global.f32 	%f94, [%rd63];
	fma.rn.f32 	%f95, %f93, %f94, %f92;
	add.s64 	%rd64, %rd62, %rd61;
	ld.global.f32 	%f96, [%rd64];
	add.s64 	%rd65, %rd63, %rd61;
	ld.global.f32 	%f97, [%rd65];
	fma.rn.f32 	%f98, %f96, %f97, %f95;
	add.s64 	%rd66, %rd64, %rd61;
	ld.global.f32 	%f99, [%rd66];
	add.s64 	%rd67, %rd65, %rd61;
	ld.global.f32 	%f100, [%rd67];
	fma.rn.f32 	%f111, %f99, %f100, %f98;
	add.s32 	%r42, %r42, 4;
$L__BB4_11:
	setp.eq.s32 	%p9, %r15, 0;
	@%p9 bra 	$L__BB4_14;
	mad.lo.s32 	%r45, %r42, %r26, %r33;
	neg.s32 	%r44, %r15;
$L__BB4_13:
	.pragma "nounroll";
	mul.wide.s32 	%rd68, %r45, 4;
	add.s64 	%rd69, %rd2, %rd68;
	ld.global.f32 	%f101, [%rd69];
	add.s64 	%rd70, %rd1, %rd68;
	ld.global.f32 	%f102, [%rd70];
	fma.rn.f32 	%f111, %f101, %f102, %f111;
	add.s32 	%r45, %r45, %r26;
	add.s32 	%r44, %r44, 1;
	setp.ne.s32 	%p10, %r44, 0;
	@%p10 bra 	$L__BB4_13;
$L__BB4_14:
	mad.lo.s32 	%r38, %r26, %r1, %r33;
	cvta.to.global.u64 	%rd71, %rd3;
	mul.wide.s32 	%rd72, %r38, 4;
	add.s64 	%rd73, %rd71, %rd72;
	st.global.f32 	[%rd73], %f111;
$L__BB4_15:
	ret;

}


// ===== COMPILED SASS (sm_100) =====

	.target	sm_100

	.elftype	@"ET_EXEC"


//--------------------- .note.nv.tkinfo           --------------------------
	.section	.note.nv.tkinfo,"",@"SHT_NOTE"
	.sectionflags	@"SHF_NOTE_NV_TKINFO"
	.tkinfo
        /*0018*/ 	.word	0x00000002
        /*0030*/ 	.string	""
        /*0030*/ 	.string	"ptxas"
        /*0030*/ 	.string	"Cuda compilation tools, release 13.0, V13.0.88"
        /*0030*/ 	.string	"Build cuda_13.0.r13.0/compiler.36424714_0"
        /*0030*/ 	.string	"-arch sm_100 -m 64 "



//--------------------- .note.nv.cuinfo           --------------------------
	.section	.note.nv.cuinfo,"",@"SHT_NOTE"
	.sectionflags	@"SHF_NOTE_NV_CUINFO"
        /*0018*/ 	.short	0x0002
        /*001a*/ 	.short	0x0064
        /*001c*/ 	.short	0x0082
	.zero		2


//--------------------- .nv.info                  --------------------------
	.section	.nv.info,"",@"SHT_CUDA_INFO"
	.align	4


	//----- nvinfo : EIATTR_REGCOUNT
	.align		4
        /*0000*/ 	.byte	0x04, 0x2f
        /*0002*/ 	.short	(.L_1 - .L_0)
	.align		4
.L_0:
        /*0004*/ 	.word	index@(_Z11matrix_initPfS_S_S_S_iif)
        /*0008*/ 	.word	0x00000010


	//----- nvinfo : EIATTR_FRAME_SIZE
	.align		4
.L_1:
        /*000c*/ 	.byte	0x04, 0x11
        /*000e*/ 	.short	(.L_3 - .L_2)
	.align		4
.L_2:
        /*0010*/ 	.word	index@(_Z11matrix_initPfS_S_S_S_iif)
        /*0014*/ 	.word	0x00000000


	//----- nvinfo : EIATTR_REGCOUNT
	.align		4
.L_3:
        /*0018*/ 	.byte	0x04, 0x2f
        /*001a*/ 	.short	(.L_5 - .L_4)
	.align		4
.L_4:
        /*001c*/ 	.word	index@(_Z11matrix_testPfiiPi)
        /*0020*/ 	.word	0x00000008


	//----- nvinfo : EIATTR_FRAME_SIZE
	.align		4
.L_5:
        /*0024*/ 	.byte	0x04, 0x11
        /*0026*/ 	.short	(.L_7 - .L_6)
	.align		4
.L_6:
        /*0028*/ 	.word	index@(_Z11matrix_testPfiiPi)
        /*002c*/ 	.word	0x00000000


	//----- nvinfo : EIATTR_REGCOUNT
	.align		4
.L_7:
        /*0030*/ 	.byte	0x04, 0x2f
        /*0032*/ 	.short	(.L_9 - .L_8)
	.align		4
.L_8:
        /*0034*/ 	.word	index@(_Z11matrix_multPfS_S_ii)
        /*0038*/ 	.word	0x00000020


	//----- nvinfo : EIATTR_FRAME_SIZE
	.align		4
.L_9:
        /*003c*/ 	.byte	0x04, 0x11
        /*003e*/ 	.short	(.L_11 - .L_10)
	.align		4
.L_10:
        /*0040*/ 	.word	index@(_Z11matrix_multPfS_S_ii)
        /*0044*/ 	.word	0x00000000


	//----- nvinfo : EIATTR_REGCOUNT
	.align		4
.L_11:
        /*0048*/ 	.byte	0x04, 0x2f
        /*004a*/ 	.short	(.L_13 - .L_12)
	.align		4
.L_12:
        /*004c*/ 	.word	index@(_Z14matrix_mult_b2PfS_S_ii)
        /*0050*/ 	.word	0x00000020


	//----- nvinfo : EIATTR_FRAME_SIZE
	.align		4
.L_13:
        /*0054*/ 	.byte	0x04, 0x11
        /*0056*/ 	.short	(.L_15 - .L_14)
	.align		4
.L_14:
        /*0058*/ 	.word	index@(_Z14matrix_mult_b2PfS_S_ii)
        /*005c*/ 	.word	0x00000000


	//----- nvinfo : EIATTR_REGCOUNT
	.align		4
.L_15:
        /*0060*/ 	.byte	0x04, 0x2f
        /*0062*/ 	.short	(.L_17 - .L_16)
	.align		4
.L_16:
        /*0064*/ 	.word	index@(_Z14matrix_mult_a2PfS_S_ii)
        /*0068*/ 	.word	0x00000020


	//----- nvinfo : EIATTR_FRAME_SIZE
	.align		4
.L_17:
        /*006c*/ 	.byte	0x04, 0x11
        /*006e*/ 	.short	(.L_19 - .L_18)
	.align		4
.L_18:
        /*0070*/ 	.word	index@(_Z14matrix_mult_a2PfS_S_ii)
        /*0074*/ 	.word	0x00000000


	//----- nvinfo : EIATTR_MIN_STACK_SIZE
	.align		4
.L_19:
        /*0078*/ 	.byte	0x04, 0x12
        /*007a*/ 	.short	(.L_21 - .L_20)
	.align		4
.L_20:
        /*007c*/ 	.word	index@(_Z14matrix_mult_a2PfS_S_ii)
        /*0080*/ 	.word	0x00000000


	//----- nvinfo : EIATTR_MIN_STACK_SIZE
	.align		4
.L_21:
        /*0084*/ 	.byte	0x04, 0x12
        /*0086*/ 	.short	(.L_23 - .L_22)
	.align		4
.L_22:
        /*0088*/ 	.word	index@(_Z14matrix_mult_b2PfS_S_ii)
        /*008c*/ 	.word	0x00000000


	//----- nvinfo : EIATTR_MIN_STACK_SIZE
	.align		4
.L_23:
        /*0090*/ 	.byte	0x04, 0x12
        /*0092*/ 	.short	(.L_25 - .L_24)
	.align		4
.L_24:
        /*0094*/ 	.word	index@(_Z11matrix_multPfS_S_ii)
        /*0098*/ 	.word	0x00000000


	//----- nvinfo : EIATTR_MIN_STACK_SIZE
	.align		4
.L_25:
        /*009c*/ 	.byte	0x04, 0x12
        /*009e*/ 	.short	(.L_27 - .L_26)
	.align		4
.L_26:
        /*00a0*/ 	.word	index@(_Z11matrix_testPfiiPi)
        /*00a4*/ 	.word	0x00000000


	//----- nvinfo : EIATTR_MIN_STACK_SIZE
	.align		4
.L_27:
        /*00a8*/ 	.byte	0x04, 0x12
        /*00aa*/ 	.short	(.L_29 - .L_28)
	.align		4
.L_28:
        /*00ac*/ 	.word	index@(_Z11matrix_initPfS_S_S_S_iif)
        /*00b0*/ 	.word	0x00000000
.L_29:


//--------------------- .nv.compat                --------------------------
	.section	.nv.compat,"",@"SHT_CUDA_COMPAT_INFO"
	.align	4
        /*0000*/ 	.byte	0x02, 0x09, 0x00, 0x00, 0x02, 0x02, 0x01, 0x00, 0x02, 0x05, 0x05, 0x00, 0x03, 0x07, 0x01, 0x01
        /*0010*/ 	.byte	0x02, 0x03, 0x00, 0x00, 0x02, 0x06, 0x01, 0x00, 0x04, 0x0b, 0x08, 0x00, 0x09, 0x00, 0x00, 0x00
        /*0020*/ 	.byte	0x00, 0x00, 0x00, 0x00


//--------------------- .nv.info._Z14matrix_mult_a2PfS_S_ii --------------------------
	.section	.nv.info._Z14matrix_mult_a2PfS_S_ii,"",@"SHT_CUDA_INFO"
	.sectionflags	@""
	.align	4


	//----- nvinfo : EIATTR_CUDA_API_VERSION
	.align		4
        /*0000*/ 	.byte	0x04, 0x37
        /*0002*/ 	.short	(.L_31 - .L_30)
.L_30:
        /*0004*/ 	.word	0x00000082


	//----- nvinfo : EIATTR_KPARAM_INFO
	.align		4
.L_31:
        /*0008*/ 	.byte	0x04, 0x17
        /*000a*/ 	.short	(.L_33 - .L_32)
.L_32:
        /*000c*/ 	.word	0x00000000
        /*0010*/ 	.short	0x0004
        /*0012*/ 	.short	0x001c
        /*0014*/ 	.byte	0x00, 0xf0, 0x11, 0x00


	//----- nvinfo : EIATTR_KPARAM_INFO
	.align		4
.L_33:
        /*0018*/ 	.byte	0x04, 0x17
        /*001a*/ 	.short	(.L_35 - .L_34)
.L_34:
        /*001c*/ 	.word	0x00000000
        /*0020*/ 	.short	0x0003
        /*0022*/ 	.short	0x0018
        /*0024*/ 	.byte	0x00, 0xf0, 0x11, 0x00


	//----- nvinfo : EIATTR_KPARAM_INFO
	.align		4
.L_35:
        /*0028*/ 	.byte	0x04, 0x17
        /*002a*/ 	.short	(.L_37 - .L_36)
.L_36:
        /*002c*/ 	.word	0x00000000
        /*0030*/ 	.short	0x0002
        /*0032*/ 	.short	0x0010
        /*0034*/ 	.byte	0x00, 0xf5, 0x21, 0x00


	//----- nvinfo : EIATTR_KPARAM_INFO
	.align		4
.L_37:
        /*0038*/ 	.byte	0x04, 0x17
        /*003a*/ 	.short	(.L_39 - .L_38)
.L_38:
        /*003c*/ 	.word	0x00000000
        /*0040*/ 	.short	0x0001
        /*0042*/ 	.short	0x0008
        /*0044*/ 	.byte	0x00, 0xf5, 0x21, 0x00


	//----- nvinfo : EIATTR_KPARAM_INFO
	.align		4
.L_39:
        /*0048*/ 	.byte	0x04, 0x17
        /*004a*/ 	.short	(.L_41 - .L_40)
.L_40:
        /*004c*/ 	.word	0x00000000
        /*0050*/ 	.short	0x0000
        /*0052*/ 	.short	0x0000
        /*0054*/ 	.byte	0x00, 0xf5, 0x21, 0x00


	//----- nvinfo : EIATTR_SPARSE_MMA_MASK
	.align		4
.L_41:
        /*0058*/ 	.byte	0x03, 0x50
        /*005a*/ 	.short	0x0000


	//----- nvinfo : EIATTR_MAXREG_COUNT
	.align		4
        /*005c*/ 	.byte	0x03, 0x1b
        /*005e*/ 	.short	0x00ff


	//----- nvinfo : EIATTR_MERCURY_ISA_VERSION
	.align		4
        /*0060*/ 	.byte	0x03, 0x5f
        /*0062*/ 	.short	0x0101


	//----- nvinfo : EIATTR_VRC_CTA_INIT_COUNT
	.align		4
        /*0064*/ 	.byte	0x02, 0x4a
	.zero		1
	.zero		1


	//----- nvinfo : EIATTR_EXIT_INSTR_OFFSETS
	.align		4
        /*0068*/ 	.byte	0x04, 0x1c
        /*006a*/ 	.short	(.L_43 - .L_42)


	//   ....[0]....
.L_42:
        /*006c*/ 	.word	0x000000c0


	//   ....[1]....
        /*0070*/ 	.word	0x00000d20


	//----- nvinfo : EIATTR_CBANK_PARAM_SIZE
	.align		4
.L_43:
        /*0074*/ 	.byte	0x03, 0x19
        /*0076*/ 	.short	0x0020


	//----- nvinfo : EIATTR_PARAM_CBANK
	.align		4
        /*0078*/ 	.byte	0x04, 0x0a
        /*007a*/ 	.short	(.L_45 - .L_44)
	.align		4
.L_44:
        /*007c*/ 	.word	index@(.nv.constant0._Z14matrix_mult_a2PfS_S_ii)
        /*0080*/ 	.short	0x0380
        /*0082*/ 	.short	0x0020


	//----- nvinfo : EIATTR_SW_WAR
	.align		4
.L_45:
        /*0084*/ 	.byte	0x04, 0x36
        /*0086*/ 	.short	(.L_47 - .L_46)
.L_46:
        /*0088*/ 	.word	0x00000008
.L_47:


//--------------------- .nv.info._Z14matrix_mult_b2PfS_S_ii --------------------------
	.section	.nv.info._Z14matrix_mult_b2PfS_S_ii,"",@"SHT_CUDA_INFO"
	.sectionflags	@""
	.align	4


	//----- nvinfo : EIATTR_CUDA_API_VERSION
	.align		4
        /*0000*/ 	.byte	0x04, 0x37
        /*0002*/ 	.short	(.L_49 - .L_48)
.L_48:
        /*0004*/ 	.word	0x00000082


	//----- nvinfo : EIATTR_KPARAM_INFO
	.align		4
.L_49:
        /*0008*/ 	.byte	0x04, 0x17
        /*000a*/ 	.short	(.L_51 - .L_50)
.L_50:
        /*000c*/ 	.word	0x00000000
        /*0010*/ 	.short	0x0004
        /*0012*/ 	.short	0x001c
        /*0014*/ 	.byte	0x00, 0xf0, 0x11, 0x00


	//----- nvinfo : EIATTR_KPARAM_INFO
	.align		4
.L_51:
        /*0018*/ 	.byte	0x04, 0x17
        /*001a*/ 	.short	(.L_53 - .L_52)
.L_52:
        /*001c*/ 	.word	0x00000000
        /*0020*/ 	.short	0x0003
        /*0022*/ 	.short	0x0018
        /*0024*/ 	.byte	0x00, 0xf0, 0x11, 0x00


	//----- nvinfo : EIATTR_KPARAM_INFO
	.align		4
.L_53:
        /*0028*/ 	.byte	0x04, 0x17
        /*002a*/ 	.short	(.L_55 - .L_54)
.L_54:
        /*002c*/ 	.word	0x00000000
        /*0030*/ 	.short	0x0002
        /*0032*/ 	.short	0x0010
        /*0034*/ 	.byte	0x00, 0xf5, 0x21, 0x00


	//----- nvinfo : EIATTR_KPARAM_INFO
	.align		4
.L_55:
        /*0038*/ 	.byte	0x04, 0x17
        /*003a*/ 	.short	(.L_57 - .L_56)
.L_56:
        /*003c*/ 	.word	0x00000000
        /*0040*/ 	.short	0x0001
        /*0042*/ 	.short	0x0008
        /*0044*/ 	.byte	0x00, 0xf5, 0x21, 0x00


	//----- nvinfo : EIATTR_KPARAM_INFO
	.align		4
.L_57:
        /*0048*/ 	.byte	0x04, 0x17
        /*004a*/ 	.short	(.L_59 - .L_58)
.L_58:
        /*004c*/ 	.word	0x00000000
        /*0050*/ 	.short	0x0000
        /*0052*/ 	.short	0x0000
        /*0054*/ 	.byte	0x00, 0xf5, 0x21, 0x00


	//----- nvinfo : EIATTR_SPARSE_MMA_MASK
	.align		4
.L_59:
        /*0058*/ 	.byte	0x03, 0x50
        /*005a*/ 	.short	0x0000


	//----- nvinfo : EIATTR_MAXREG_COUNT
	.align		4
        /*005c*/ 	.byte	0x03, 0x1b
        /*005e*/ 	.short	0x00ff


	//----- nvinfo : EIATTR_MERCURY_ISA_VERSION
	.align		4
        /*0060*/ 	.byte	0x03, 0x5f
        /*0062*/ 	.short	0x0101


	//----- nvinfo : EIATTR_VRC_CTA_INIT_COUNT
	.align		4
        /*0064*/ 	.byte	0x02, 0x4a
	.zero		1
	.zero		1


	//----- nvinfo : EIATTR_EXIT_INSTR_OFFSETS
	.align		4
        /*0068*/ 	.byte	0x04, 0x1c
        /*006a*/ 	.short	(.L_61 - .L_60)


	//   ....[0]....
.L_60:
        /*006c*/ 	.word	0x000000c0


	//   ....[1]....
        /*0070*/ 	.word	0x00000a80


	//----- nvinfo : EIATTR_CBANK_PARAM_SIZE
	.align		4
.L_61:
        /*0074*/ 	.byte	0x03, 0x19
        /*0076*/ 	.short	0x0020


	//----- nvinfo : EIATTR_PARAM_CBANK
	.align		4
        /*0078*/ 	.byte	0x04, 0x0a
        /*007a*/ 	.short	(.L_63 - .L_62)
	.align		4
.L_62:
        /*007c*/ 	.word	index@(.nv.constant0._Z14matrix_mult_b2PfS_S_ii)
        /*0080*/ 	.short	0x0380
        /*0082*/ 	.short	0x0020


	//----- nvinfo : EIATTR_SW_WAR
	.align		4
.L_63:
        /*0084*/ 	.byte	0x04, 0x36
        /*0086*/ 	.short	(.L_65 - .L_64)
.L_64:
        /*0088*/ 	.word	0x00000008
.L_65:


//--------------------- .nv.info._Z11matrix_multPfS_S_ii --------------------------
	.section	.nv.info._Z11matrix_multPfS_S_ii,"",@"SHT_CUDA_INFO"
	.sectionflags	@""
	.align	4


	//----- nvinfo : EIATTR_CUDA_API_VERSION
	.align		4
        /*0000*/ 	.byte	0x04, 0x37
        /*0002*/ 	.short	(.L_67 - .L_66)
.L_66:
        /*0004*/ 	.word	0x00000082


	//----- nvinfo : EIATTR_KPARAM_INFO
	.align		4
.L_67:
        /*0008*/ 	.byte	0x04, 0x17
        /*000a*/ 	.short	(.L_69 - .L_68)
.L_68:
        /*000c*/ 	.word	0x00000000
        /*0010*/ 	.short	0x0004
        /*0012*/ 	.short	0x001c
        /*0014*/ 	.byte	0x00, 0xf0, 0x11, 0x00


	//----- nvinfo : EIATTR_KPARAM_INFO
	.align		4
.L_69:
        /*0018*/ 	.byte	0x04, 0x17
        /*001a*/ 	.short	(.L_71 - .L_70)
.L_70:
        /*001c*/ 	.word	0x00000000
        /*0020*/ 	.short	0x0003
        /*0022*/ 	.short	0x0018
        /*0024*/ 	.byte	0x00, 0xf0, 0x11, 0x00


	//----- nvinfo : EIATTR_KPARAM_INFO
	.align		4
.L_71:
        /*0028*/ 	.byte	0x04, 0x17
        /*002a*/ 	.short	(.L_73 - .L_72)
.L_72:
        /*002c*/ 	.word	0x00000000
        /*0030*/ 	.short	0x0002
        /*0032*/ 	.short	0x0010
        /*0034*/ 	.byte	0x00, 0xf5, 0x21, 0x00


	//----- nvinfo : EIATTR_KPARAM_INFO
	.align		4
.L_73:
        /*0038*/ 	.byte	0x04, 0x17
        /*003a*/ 	.short	(.L_75 - .L_74)
.L_74:
        /*003c*/ 	.word	0x00000000
        /*0040*/ 	.short	0x0001
        /*0042*/ 	.short	0x0008
        /*0044*/ 	.byte	0x00, 0xf5, 0x21, 0x00


	//----- nvinfo : EIATTR_KPARAM_INFO
	.align		4
.L_75:
        /*0048*/ 	.byte	0x04, 0x17
        /*004a*/ 	.short	(.L_77 - .L_76)
.L_76:
        /*004c*/ 	.word	0x00000000
        /*0050*/ 	.short	0x0000
        /*0052*/ 	.short	0x0000
        /*0054*/ 	.byte	0x00, 0xf5, 0x21, 0x00


	//----- nvinfo : EIATTR_SPARSE_MMA_MASK
	.align		4
.L_77:
        /*0058*/ 	.byte	0x03, 0x50
        /*005a*/ 	.short	0x0000


	//----- nvinfo : EIATTR_MAXREG_COUNT
	.align		4
        /*005c*/ 	.byte	0x03, 0x1b
        /*005e*/ 	.short	0x00ff


	//----- nvinfo : EIATTR_MERCURY_ISA_VERSION
	.align		4
        /*0060*/ 	.byte	0x03, 0x5f
        /*0062*/ 	.short	0x0101


	//----- nvinfo : EIATTR_VRC_CTA_INIT_COUNT
	.align		4
        /*0064*/ 	.byte	0x02, 0x4a
	.zero		1
	.zero		1


	//----- nvinfo : EIATTR_EXIT_INSTR_OFFSETS
	.align		4
        /*0068*/ 	.byte	0x04, 0x1c
        /*006a*/ 	.short	(.L_79 - .L_78)


	//   ....[0]....
.L_78:
        /*006c*/ 	.word	0x000000c0


	//   ....[1]....
        /*0070*/ 	.word	0x00000840


	//----- nvinfo : EIATTR_CBANK_PARAM_SIZE
	.align		4
.L_79:
        /*0074*/ 	.byte	0x03, 0x19
        /*0076*/ 	.short	0x0020


	//----- nvinfo : EIATTR_PARAM_CBANK
	.align		4
        /*0078*/ 	.byte	0x04, 0x0a
        /*007a*/ 	.short	(.L_81 - .L_80)
	.align		4
.L_80:
        /*007c*/ 	.word	index@(.nv.constant0._Z11matrix_multPfS_S_ii)
        /*0080*/ 	.short	0x0380
        /*0082*/ 	.short	0x0020


	//----- nvinfo : EIATTR_SW_WAR
	.align		4
.L_81:
        /*0084*/ 	.byte	0x04, 0x36
        /*0086*/ 	.short	(.L_83 - .L_82)
.L_82:
        /*0088*/ 	.word	0x00000008
.L_83:


//--------------------- .nv.info._Z11matrix_testPfiiPi --------------------------
	.section	.nv.info._Z11matrix_testPfiiPi,"",@"SHT_CUDA_INFO"
	.sectionflags	@""
	.align	4


	//----- nvinfo : EIATTR_CUDA_API_VERSION
	.align		4
        /*0000*/ 	.byte	0x04, 0x37
        /*0002*/ 	.short	(.L_85 - .L_84)
.L_84:
        /*0004*/ 	.word	0x00000082


	//----- nvinfo : EIATTR_KPARAM_INFO
	.align		4
.L_85:
        /*0008*/ 	.byte	0x04, 0x17
        /*000a*/ 	.short	(.L_87 - .L_86)
.L_86:
        /*000c*/ 	.word	0x00000000
        /*0010*/ 	.short	0x0003
        /*0012*/ 	.short	0x0010
        /*0014*/ 	.byte	0x00, 0xf5, 0x21, 0x00


	//----- nvinfo : EIATTR_KPARAM_INFO
	.align		4
.L_87:
        /*0018*/ 	.byte	0x04, 0x17
        /*001a*/ 	.short	(.L_89 - .L_88)
.L_88:
        /*001c*/ 	.word	0x00000000
        /*0020*/ 	.short	0x0002
        /*0022*/ 	.short	0x000c
        /*0024*/ 	.byte	0x00, 0xf0, 0x11, 0x00


	//----- nvinfo : EIATTR_KPARAM_INFO
	.align		4
.L_89:
        /*0028*/ 	.byte	0x04, 0x17
        /*002a*/ 	.short	(.L_91 - .L_90)
.L_90:
        /*002c*/ 	.word	0x00000000
        /*0030*/ 	.short	0x0001
        /*0032*/ 	.short	0x0008
        /*0034*/ 	.byte	0x00, 0xf0, 0x11, 0x00


	//----- nvinfo : EIATTR_KPARAM_INFO
	.align		4
.L_91:
        /*0038*/ 	.byte	0x04, 0x17
        /*003a*/ 	.short	(.L_93 - .L_92)
.L_92:
        /*003c*/ 	.word	0x00000000
        /*0040*/ 	.short	0x0000
        /*0042*/ 	.short	0x0000
        /*0044*/ 	.byte	0x00, 0xf5, 0x21, 0x00


	//----- nvinfo : EIATTR_SPARSE_MMA_MASK
	.align		4
.L_93:
        /*0048*/ 	.byte	0x03, 0x50
        /*004a*/ 	.short	0x0000


	//----- nvinfo : EIATTR_MAXREG_COUNT
	.align		4
        /*004c*/ 	.byte	0x03, 0x1b
        /*004e*/ 	.short	0x00ff


	//----- nvinfo : EIATTR_MERCURY_ISA_VERSION
	.align		4
        /*0050*/ 	.byte	0x03, 0x5f
        /*0052*/ 	.short	0x0101


	//----- nvinfo : EIATTR_INT_WARP_WIDE_INSTR_OFFSETS
	.align		4
        /*0054*/ 	.byte	0x04, 0x31
        /*0056*/ 	.short	(.L_95 - .L_94)


	//   ....[0]....
.L_94:
        /*0058*/ 	.word	0x00000180


	//----- nvinfo : EIATTR_VRC_CTA_INIT_COUNT
	.align		4
.L_95:
        /*005c*/ 	.byte	0x02, 0x4a
	.zero		1
	.zero		1


	//----- nvinfo : EIATTR_EXIT_INSTR_OFFSETS
	.align		4
        /*0060*/ 	.byte	0x04, 0x1c
        /*0062*/ 	.short	(.L_97 - .L_96)


	//   ....[0]....
.L_96:
        /*0064*/ 	.word	0x000000c0


	//   ....[1]....
        /*0068*/ 	.word	0x00000150


	//   ....[2]....
        /*006c*/ 	.word	0x000001d0


	//----- nvinfo : EIATTR_CBANK_PARAM_SIZE
	.align		4
.L_97:
        /*0070*/ 	.byte	0x03, 0x19
        /*0072*/ 	.short	0x0018


	//----- nvinfo : EIATTR_PARAM_CBANK
	.align		4
        /*0074*/ 	.byte	0x04, 0x0a
        /*0076*/ 	.short	(.L_99 - .L_98)
	.align		4
.L_98:
        /*0078*/ 	.word	index@(.nv.constant0._Z11matrix_testPfiiPi)
        /*007c*/ 	.short	0x0380
        /*007e*/ 	.short	0x0018


	//----- nvinfo : EIATTR_SW_WAR
	.align		4
.L_99:
        /*0080*/ 	.byte	0x04, 0x36
        /*0082*/ 	.short	(.L_101 - .L_100)
.L_100:
        /*0084*/ 	.word	0x00000008
.L_101:


//--------------------- .nv.info._Z11matrix_initPfS_S_S_S_iif --------------------------
	.section	.nv.info._Z11matrix_initPfS_S_S_S_iif,"",@"SHT_CUDA_INFO"
	.sectionflags	@""
	.align	4


	//----- nvinfo : EIATTR_CUDA_API_VERSION
	.align		4
        /*0000*/ 	.byte	0x04, 0x37
        /*0002*/ 	.short	(.L_103 - .L_102)
.L_102:
        /*0004*/ 	.word	0x00000082


	//----- nvinfo : EIATTR_KPARAM_INFO
	.align		4
.L_103:
        /*0008*/ 	.byte	0x04, 0x17
        /*000a*/ 	.short	(.L_105 - .L_104)
.L_104:
        /*000c*/ 	.word	0x00000000
        /*0010*/ 	.short	0x0007
        /*0012*/ 	.short	0x0030
        /*0014*/ 	.byte	0x00, 0xf0, 0x11, 0x00


	//----- nvinfo : EIATTR_KPARAM_INFO
	.align		4
.L_105:
        /*0018*/ 	.byte	0x04, 0x17
        /*001a*/ 	.short	(.L_107 - .L_106)
.L_106:
        /*001c*/ 	.word	0x00000000
        /*0020*/ 	.short	0x0006
        /*0022*/ 	.short	0x002c
        /*0024*/ 	.byte	0x00, 0xf0, 0x11, 0x00


	//----- nvinfo : EIATTR_KPARAM_INFO
	.align		4
.L_107:
        /*0028*/ 	.byte	0x04, 0x17
        /*002a*/ 	.short	(.L_109 - .L_108)
.L_108:
        /*002c*/ 	.word	0x00000000
        /*0030*/ 	.short	0x0005
        /*0032*/ 	.short	0x0028
        /*0034*/ 	.byte	0x00, 0xf0, 0x11, 0x00


	//----- nvinfo : EIATTR_KPARAM_INFO
	.align		4
.L_109:
        /*0038*/ 	.byte	0x04, 0x17
        /*003a*/ 	.short	(.L_111 - .L_110)
.L_110:
        /*003c*/ 	.word	0x00000000
        /*0040*/ 	.short	0x0004
        /*0042*/ 	.short	0x0020
        /*0044*/ 	.byte	0x00, 0xf5, 0x21, 0x00


	//----- nvinfo : EIATTR_KPARAM_INFO
	.align		4
.L_111:
        /*0048*/ 	.byte	0x04, 0x17
        /*004a*/ 	.short	(.L_113 - .L_112)
.L_112:
        /*004c*/ 	.word	0x00000000
        /*0050*/ 	.short	0x0003
        /*0052*/ 	.short	0x0018
        /*0054*/ 	.byte	0x00, 0xf5, 0x21, 0x00


	//----- nvinfo : EIATTR_KPARAM_INFO
	.align		4
.L_113:
        /*0058*/ 	.byte	0x04, 0x17
        /*005a*/ 	.short	(.L_115 - .L_114)
.L_114:
        /*005c*/ 	.word	0x00000000
        /*0060*/ 	.short	0x0002
        /*0062*/ 	.short	0x0010
        /*0064*/ 	.byte	0x00, 0xf5, 0x21, 0x00


	//----- nvinfo : EIATTR_KPARAM_INFO
	.align		4
.L_115:
        /*0068*/ 	.byte	0x04, 0x17
        /*006a*/ 	.short	(.L_117 - .L_116)
.L_116:
        /*006c*/ 	.word	0x00000000
        /*0070*/ 	.short	0x0001
        /*0072*/ 	.short	0x0008
        /*0074*/ 	.byte	0x00, 0xf5, 0x21, 0x00


	//----- nvinfo : EIATTR_KPARAM_INFO
	.align		4
.L_117:
        /*0078*/ 	.byte	0x04, 0x17
        /*007a*/ 	.short	(.L_119 - .L_118)
.L_118:
        /*007c*/ 	.word	0x00000000
        /*0080*/ 	.short	0x0000
        /*0082*/ 	.short	0x0000
        /*0084*/ 	.byte	0x00, 0xf5, 0x21, 0x00


	//----- nvinfo : EIATTR_SPARSE_MMA_MASK
	.align		4
.L_119:
        /*0088*/ 	.byte	0x03, 0x50
        /*008a*/ 	.short	0x0000


	//----- nvinfo : EIATTR_MAXREG_COUNT
	.align		4
        /*008c*/ 	.byte	0x03, 0x1b
        /*008e*/ 	.short	0x00ff


	//----- nvinfo : EIATTR_MERCURY_ISA_VERSION
	.align		4
        /*0090*/ 	.byte	0x03, 0x5f
        /*0092*/ 	.short	0x0101


	//----- nvinfo : EIATTR_VRC_CTA_INIT_COUNT
	.align		4
        /*0094*/ 	.byte	0x02, 0x4a
	.zero		1
	.zero		1


	//----- nvinfo : EIATTR_EXIT_INSTR_OFFSETS
	.align		4
        /*0098*/ 	.byte	0x04, 0x1c
        /*009a*/ 	.short	(.L_121 - .L_120)


	//   ....[0]....
.L_120:
        /*009c*/ 	.word	0x00000150


	//   ....[1]....
        /*00a0*/ 	.word	0x00000230


	//----- nvinfo : EIATTR_CBANK_PARAM_SIZE
	.align		4
.L_121:
        /*00a4*/ 	.byte	0x03, 0x19
        /*00a6*/ 	.short	0x0034


	//----- nvinfo : EIATTR_PARAM_CBANK
	.align		4
        /*00a8*/ 	.byte	0x04, 0x0a
        /*00aa*/ 	.short	(.L_123 - .L_122)
	.align		4
.L_122:
        /*00ac*/ 	.word	index@(.nv.constant0._Z11matrix_initPfS_S_S_S_iif)
        /*00b0*/ 	.short	0x0380
        /*00b2*/ 	.short	0x0034


	//----- nvinfo : EIATTR_SW_WAR
	.align		4
.L_123:
        /*00b4*/ 	.byte	0x04, 0x36
        /*00b6*/ 	.short	(.L_125 - .L_124)
.L_124:
        /*00b8*/ 	.word	0x00000008
.L_125:


//--------------------- .nv.callgraph             --------------------------
	.section	.nv.callgraph,"",@"SHT_CUDA_CALLGRAPH"
	.align	4
	.sectionentsize	8
	.align		4
        /*0000*/ 	.word	0x00000000
	.align		4
        /*0004*/ 	.word	0xffffffff
	.align		4
        /*0008*/ 	.word	0x00000000
	.align		4
        /*000c*/ 	.word	0xfffffffe
	.align		4
        /*0010*/ 	.word	0x00000000
	.align		4
        /*0014*/ 	.word	0xfffffffd
	.align		4
        /*0018*/ 	.word	0x00000000
	.align		4
        /*001c*/ 	.word	0xfffffffc


//--------------------- .text._Z14matrix_mult_a2PfS_S_ii --------------------------
	.section	.text._Z14matrix_mult_a2PfS_S_ii,"ax",@progbits
	.align	128
        .global         _Z14matrix_mult_a2PfS_S_ii
        .type           _Z14matrix_mult_a2PfS_S_ii,@function
        .size           _Z14matrix_mult_a2PfS_S_ii,(.L_x_21 - _Z14matrix_mult_a2PfS_S_ii)
        .other          _Z14matrix_mult_a2PfS_S_ii,@"STO_CUDA_ENTRY STV_DEFAULT"
_Z14matrix_mult_a2PfS_S_ii:
.text._Z14matrix_mult_a2PfS_S_ii:
[----:B------:R-:W-:Y:S01]  /*0000*/  LDC R1, c[0x0][0x37c] ;  /* 0x0000df00ff017b82 */ /* 0x000fe20000000800 */
[----:B------:R-:W0:Y:S07]  /*0010*/  S2R R2, SR_TID.X ;  /* 0x0000000000027919 */ /* 0x000e2e0000002100 */
[----:B------:R-:W0:Y:S01]  /*0020*/  S2UR UR4, SR_CTAID.X ;  /* 0x00000000000479c3 */ /* 0x000e220000002500 */
[----:B------:R-:W1:Y:S07]  /*0030*/  S2R R4, SR_TID.Y ;  /* 0x0000000000047919 */ /* 0x000e6e0000002200 */
[----:B------:R-:W0:Y:S08]  /*0040*/  LDC R3, c[0x0][0x360] ;  /* 0x0000d800ff037b82 */ /* 0x000e300000000800 */
[----:B------:R-:W1:Y:S08]  /*0050*/  S2UR UR5, SR_CTAID.Y ;  /* 0x00000000000579c3 */ /* 0x000e700000002600 */
[----:B------:R-:W1:Y:S08]  /*0060*/  LDC R5, c[0x0][0x364] ;  /* 0x0000d900ff057b82 */ /* 0x000e700000000800 */
[----:B------:R-:W2:Y:S01]  /*0070*/  LDC R0, c[0x0][0x39c] ;  /* 0x0000e700ff007b82 */ /* 0x000ea20000000800 */
[----:B0-----:R-:W-:-:S02]  /*0080*/  IMAD R2, R3, UR4, R2 ;  /* 0x0000000403027c24 */ /* 0x001fc4000f8e0202 */
[----:B-1----:R-:W-:-:S05]  /*0090*/  IMAD R3, R5, UR5, R4 ;  /* 0x0000000505037c24 */ /* 0x002fca000f8e0204 */
[----:B------:R-:W-:-:S04]  /*00a0*/  VIMNMX R5, PT, PT, R2, R3, !PT ;  /* 0x0000000302057248 */ /* 0x000fc80007fe0100 */
[----:B--2---:R-:W-:-:S13]  /*00b0*/  ISETP.GE.AND P0, PT, R5, R0, PT ;  /* 0x000000000500720c */ /* 0x004fda0003f06270 */
[----:B------:R-:W-:Y:S05]  /*00c0*/  @P0 EXIT ;  /* 0x000000000000094d */ /* 0x000fea0003800000 */
[----:B------:R-:W0:Y:S01]  /*00d0*/  LDCU UR5, c[0x0][0x398] ;  /* 0x00007300ff0577ac */ /* 0x000e220008000800 */
[----:B------:R-:W-:Y:S01]  /*00e0*/  HFMA2 R21, -RZ, RZ, 0, 0 ;  /* 0x00000000ff157431 */ /* 0x000fe200000001ff */
[----:B------:R-:W1:Y:S01]  /*00f0*/  LDCU.64 UR8, c[0x0][0x358] ;  /* 0x00006b00ff0877ac */ /* 0x000e620008000a00 */
[----:B0-----:R-:W-:-:S09]  /*0100*/  UISETP.GE.AND UP0, UPT, UR5, 0x1, UPT ;  /* 0x000000010500788c */ /* 0x001fd2000bf06270 */
[----:B-1----:R-:W-:Y:S05]  /*0110*/  BRA.U !UP0, `(.L_x_0) ;  /* 0x0000000908f07547 */ /* 0x002fea000b800000 */
[----:B------:R-:W-:Y:S01]  /*0120*/  UISETP.GE.U32.AND UP1, UPT, UR5, 0x10, UPT ;  /* 0x000000100500788c */ /* 0x000fe2000bf26070 */
[----:B------:R-:W-:Y:S01]  /*0130*/  MOV R21, RZ ;  /* 0x000000ff00157202 */ /* 0x000fe20000000f00 */
[----:B------:R-:W-:Y:S01]  /*0140*/  ULOP3.LUT UR6, UR5, 0xf, URZ, 0xc0, !UPT ;  /* 0x0000000f05067892 */ /* 0x000fe2000f8ec0ff */
[----:B------:R-:W-:-:S03]  /*0150*/  UMOV UR4, URZ ;  /* 0x000000ff00047c82 */ /* 0x000fc60008000000 */
[----:B------:R-:W-:-:S03]  /*0160*/  UISETP.NE.AND UP0, UPT, UR6, URZ, UPT ;  /* 0x000000ff0600728c */ /* 0x000fc6000bf05270 */
[----:B------:R-:W-:Y:S08]  /*0170*/  BRA.U !UP1, `(.L_x_1) ;  /* 0x0000000509687547 */ /* 0x000ff0000b800000 */
[----:B------:R-:W-:Y:S01]  /*0180*/  ULOP3.LUT UR4, UR5, 0x7ffffff0, URZ, 0xc0, !UPT ;  /* 0x7ffffff005047892 */ /* 0x000fe2000f8ec0ff */
[----:B------:R-:W-:Y:S02]  /*0190*/  MOV R21, RZ ;  /* 0x000000ff00157202 */ /* 0x000fe40000000f00 */
[----:B------:R-:W-:Y:S01]  /*01a0*/  MOV R4, R3 ;  /* 0x0000000300047202 */ /* 0x000fe20000000f00 */
[----:B------:R-:W-:-:S12]  /*01b0*/  UIADD3 UR7, UPT, UPT, -UR4, URZ, URZ ;  /* 0x000000ff04077290 */ /* 0x000fd8000fffe1ff */
.L_x_2:
[----:B------:R-:W0:Y:S08]  /*01c0*/  LDC.64 R6, c[0x0][0x380] ;  /* 0x0000e000ff067b82 */ /* 0x000e300000000a00 */
[----:B------:R-:W1:Y:S01]  /*01d0*/  LDC.64 R10, c[0x0][0x388] ;  /* 0x0000e200ff0a7b82 */ /* 0x000e620000000a00 */
[----:B0-----:R-:W-:-:S05]  /*01e0*/  IMAD.WIDE R6, R4, 0x4, R6 ;  /* 0x0000000404067825 */ /* 0x001fca00078e0206 */
[----:B------:R-:W2:Y:S01]  /*01f0*/  LDG.E R23, desc[UR8][R6.64] ;  /* 0x0000000806177981 */ /* 0x000ea2000c1e1900 */
[----:B-1----:R-:W-:-:S04]  /*0200*/  IMAD.WIDE R10, R4, 0x4, R10 ;  /* 0x00000004040a7825 */ /* 0x002fc800078e020a */
[C---:B------:R-:W-:Y:S01]  /*0210*/  IMAD.WIDE R24, R0.reuse, 0x4, R6 ;  /* 0x0000000400187825 */ /* 0x040fe200078e0206 */
[----:B------:R-:W2:Y:S03]  /*0220*/  LDG.E R22, desc[UR8][R10.64] ;  /* 0x000000080a167981 */ /* 0x000ea6000c1e1900 */
[C---:B------:R-:W-:Y:S01]  /*0230*/  IMAD.WIDE R28, R0.reuse, 0x4, R10 ;  /* 0x00000004001c7825 */ /* 0x040fe200078e020a */
[----:B------:R-:W3:Y:S03]  /*0240*/  LDG.E R19, desc[UR8][R24.64] ;  /* 0x0000000818137981 */ /* 0x000ee6000c1e1900 */
[C---:B------:R-:W-:Y:S01]  /*0250*/  IMAD.WIDE R16, R0.reuse, 0x4, R24 ;  /* 0x0000000400107825 */ /* 0x040fe200078e0218 */
[----:B------:R-:W3:Y:S03]  /*0260*/  LDG.E R13, desc[UR8][R28.64] ;  /* 0x000000081c0d7981 */ /* 0x000ee6000c1e1900 */
[C---:B------:R-:W-:Y:S01]  /*0270*/  IMAD.WIDE R14, R0.reuse, 0x4, R28 ;  /* 0x00000004000e7825 */ /* 0x040fe200078e021c */
[----:B------:R0:W4:Y:S04]  /*0280*/  LDG.E R9, desc[UR8][R16.64] ;  /* 0x0000000810097981 */ /* 0x000128000c1e1900 */
[----:B------:R1:W4:Y:S01]  /*0290*/  LDG.E R8, desc[UR8][R14.64] ;  /* 0x000000080e087981 */ /* 0x000322000c1e1900 */
[----:B0-----:R-:W-:-:S04]  /*02a0*/  IMAD.WIDE R16, R0, 0x4, R16 ;  /* 0x0000000400107825 */ /* 0x001fc800078e0210 */
[C---:B-1----:R-:W-:Y:S01]  /*02b0*/  IMAD.WIDE R14, R0.reuse, 0x4, R14 ;  /* 0x00000004000e7825 */ /* 0x042fe200078e020e */
[----:B------:R-:W5:Y:S03]  /*02c0*/  LDG.E R20, desc[UR8][R16.64] ;  /* 0x0000000810147981 */ /* 0x000f66000c1e1900 */
[C---:B------:R-:W-:Y:S01]  /*02d0*/  IMAD.WIDE R6, R0.reuse, 0x4, R16 ;  /* 0x0000000400067825 */ /* 0x040fe200078e0210 */
[----:B------:R-:W5:Y:S03]  /*02e0*/  LDG.E R11, desc[UR8][R14.64] ;  /* 0x000000080e0b7981 */ /* 0x000f66000c1e1900 */
[C---:B------:R-:W-:Y:S01]  /*02f0*/  IMAD.WIDE R26, R0.reuse, 0x4, R14 ;  /* 0x00000004001a7825 */ /* 0x040fe200078e020e */
[----:B------:R0:W5:Y:S04]  /*0300*/  LDG.E R12, desc[UR8][R6.64] ;  /* 0x00000008060c7981 */ /* 0x000168000c1e1900 */
[----:B------:R1:W5:Y:S01]  /*0310*/  LDG.E R18, desc[UR8][R26.64] ;  /* 0x000000081a127981 */ /* 0x000362000c1e1900 */
[----:B0-----:R-:W-:-:S04]  /*0320*/  IMAD.WIDE R6, R0, 0x4, R6 ;  /* 0x0000000400067825 */ /* 0x001fc800078e0206 */
[C---:B-1----:R-:W-:Y:S01]  /*0330*/  IMAD.WIDE R26, R0.reuse, 0x4, R26 ;  /* 0x00000004001a7825 */ /* 0x042fe200078e021a */
[----:B------:R0:W5:Y:S04]  /*0340*/  LDG.E R5, desc[UR8][R6.64] ;  /* 0x0000000806057981 */ /* 0x000168000c1e1900 */
[----:B------:R1:W5:Y:S01]  /*0350*/  LDG.E R10, desc[UR8][R26.64] ;  /* 0x000000081a0a7981 */ /* 0x000362000c1e1900 */
[----:B0-----:R-:W-:-:S04]  /*0360*/  IMAD.WIDE R6, R0, 0x4, R6 ;  /* 0x0000000400067825 */ /* 0x001fc800078e0206 */
[C---:B-1----:R-:W-:Y:S01]  /*0370*/  IMAD.WIDE R26, R0.reuse, 0x4, R26 ;  /* 0x00000004001a7825 */ /* 0x042fe200078e021a */
[----:B------:R0:W5:Y:S03]  /*0380*/  LDG.E R25, desc[UR8][R6.64] ;  /* 0x0000000806197981 */ /* 0x000166000c1e1900 */
[----:B------:R-:W-:-:S04]  /*0390*/  IMAD.WIDE R16, R0, 0x4, R6 ;  /* 0x0000000400107825 */ /* 0x000fc800078e0206 */
[C---:B0-----:R-:W-:Y:S02]  /*03a0*/  IMAD.WIDE R6, R0.reuse, 0x4, R26 ;  /* 0x0000000400067825 */ /* 0x041fe400078e021a */
[----:B------:R-:W5:Y:S02]  /*03b0*/  LDG.E R26, desc[UR8][R26.64] ;  /* 0x000000081a1a7981 */ /* 0x000f64000c1e1900 */
[C---:B------:R-:W-:Y:S02]  /*03c0*/  IMAD.WIDE R14, R0.reuse, 0x4, R16 ;  /* 0x00000004000e7825 */ /* 0x040fe400078e0210 */
[----:B------:R-:W5:Y:S02]  /*03d0*/  LDG.E R24, desc[UR8][R6.64] ;  /* 0x0000000806187981 */ /* 0x000f64000c1e1900 */
[----:B--2---:R-:W-:Y:S02]  /*03e0*/  FFMA R22, R23, R22, R21 ;  /* 0x0000001617167223 */ /* 0x004fe40000000015 */
[----:B------:R0:W2:Y:S04]  /*03f0*/  LDG.E R23, desc[UR8][R16.64] ;  /* 0x0000000810177981 */ /* 0x0000a8000c1e1900 */
[----:B------:R1:W2:Y:S01]  /*0400*/  LDG.E R21, desc[UR8][R14.64] ;  /* 0x000000080e157981 */ /* 0x0002a2000c1e1900 */
[----:B---3--:R-:W-:Y:S01]  /*0410*/  FFMA R22, R19, R13, R22 ;  /* 0x0000000d13167223 */ /* 0x008fe20000000016 */
[----:B0-----:R-:W-:-:S04]  /*0420*/  IMAD.WIDE R16, R0, 0x4, R6 ;  /* 0x0000000400107825 */ /* 0x001fc800078e0206 */
[----:B----4-:R-:W-:Y:S01]  /*0430*/  FFMA R29, R9, R8, R22 ;  /* 0x00000008091d7223 */ /* 0x010fe20000000016 */
[C---:B-1----:R-:W-:Y:S01]  /*0440*/  IMAD.WIDE R14, R0.reuse, 0x4, R14 ;  /* 0x00000004000e7825 */ /* 0x042fe200078e020e */
[----:B------:R-:W3:Y:S03]  /*0450*/  LDG.E R22, desc[UR8][R16.64] ;  /* 0x0000000810167981 */ /* 0x000ee6000c1e1900 */
[C---:B------:R-:W-:Y:S01]  /*0460*/  IMAD.WIDE R8, R0.reuse, 0x4, R16 ;  /* 0x0000000400087825 */ /* 0x040fe200078e0210 */
[----:B------:R0:W4:Y:S03]  /*0470*/  LDG.E R19, desc[UR8][R14.64] ;  /* 0x000000080e137981 */ /* 0x000126000c1e1900 */
[----:B------:R-:W-:-:S04]  /*0480*/  IMAD.WIDE R6, R0, 0x4, R8 ;  /* 0x0000000400067825 */ /* 0x000fc800078e0208 */
[----:B0-----:R-:W-:-:S04]  /*0490*/  IMAD.WIDE R14, R0, 0x4, R14 ;  /* 0x00000004000e7825 */ /* 0x001fc800078e020e */
[----:B-----5:R-:W-:Y:S02]  /*04a0*/  FFMA R29, R20, R11, R29 ;  /* 0x0000000b141d7223 */ /* 0x020fe4000000001d */
[----:B------:R-:W4:Y:S01]  /*04b0*/  LDG.E R20, desc[UR8][R8.64] ;  /* 0x0000000808147981 */ /* 0x000f22000c1e1900 */
[----:B------:R-:W-:-:S03]  /*04c0*/  IMAD.WIDE R16, R0, 0x4, R6 ;  /* 0x0000000400107825 */ /* 0x000fc600078e0206 */
[----:B------:R0:W5:Y:S01]  /*04d0*/  LDG.E R13, desc[UR8][R14.64] ;  /* 0x000000080e0d7981 */ /* 0x000162000c1e1900 */
[----:B------:R-:W-:Y:S01]  /*04e0*/  FFMA R12, R12, R18, R29 ;  /* 0x000000120c0c7223 */ /* 0x000fe2000000001d */
[C---:B------:R-:W-:Y:S02]  /*04f0*/  IMAD.WIDE R28, R0.reuse, 0x4, R16 ;  /* 0x00000004001c7825 */ /* 0x040fe400078e0210 */
[----:B------:R-:W5:Y:S02]  /*0500*/  LDG.E R18, desc[UR8][R6.64] ;  /* 0x0000000806127981 */ /* 0x000f64000c1e1900 */
[----:B0-----:R-:W-:-:S05]  /*0510*/  IMAD.WIDE R14, R0, 0x4, R14 ;  /* 0x00000004000e7825 */ /* 0x001fca00078e020e */
[----:B------:R0:W5:Y:S01]  /*0520*/  LDG.E R11, desc[UR8][R14.64] ;  /* 0x000000080e0b7981 */ /* 0x000162000c1e1900 */
[----:B------:R-:W-:-:S03]  /*0530*/  FFMA R5, R5, R10, R12 ;  /* 0x0000000a05057223 */ /* 0x000fc6000000000c */
[----:B------:R1:W5:Y:S04]  /*0540*/  LDG.E R12, desc[UR8][R16.64] ;  /* 0x00000008100c7981 */ /* 0x000368000c1e1900 */
[----:B------:R-:W5:Y:S01]  /*0550*/  LDG.E R10, desc[UR8][R28.64] ;  /* 0x000000081c0a7981 */ /* 0x000f62000c1e1900 */
[----:B0-----:R-:W-:-:S04]  /*0560*/  IMAD.WIDE R14, R0, 0x4, R14 ;  /* 0x00000004000e7825 */ /* 0x001fc800078e020e */
[C---:B-1----:R-:W-:Y:S01]  /*0570*/  IMAD.WIDE R16, R0.reuse, 0x4, R28 ;  /* 0x0000000400107825 */ /* 0x042fe200078e021c */
        /* <DEDUP_REMOVED lines=8> */
[----:B------:R0:W5:Y:S04]  /*0600*/  LDG.E R6, desc[UR8][R14.64] ;  /* 0x000000080e067981 */ /* 0x000168000c1e1900 */
[----:B------:R-:W5:Y:S01]  /*0610*/  LDG.E R28, desc[UR8][R16.64] ;  /* 0x00000008101c7981 */ /* 0x000f62000c1e1900 */
[----:B0-----:R-:W-:-:S05]  /*0620*/  IMAD.WIDE R14, R0, 0x4, R14 ;  /* 0x00000004000e7825 */ /* 0x001fca00078e020e */
[----:B------:R-:W5:Y:S01]  /*0630*/  LDG.E R27, desc[UR8][R14.64] ;  /* 0x000000080e1b7981 */ /* 0x000f62000c1e1900 */
[----:B------:R-:W-:Y:S01]  /*0640*/  FFMA R26, R25, R26, R5 ;  /* 0x0000001a191a7223 */ /* 0x000fe20000000005 */
[----:B------:R-:W-:-:S04]  /*0650*/  UIADD3 UR7, UPT, UPT, UR7, 0x10, URZ ;  /* 0x0000001007077890 */ /* 0x000fc8000fffe0ff */
[----:B------:R-:W-:Y:S01]  /*0660*/  UISETP.NE.AND UP1, UPT, UR7, URZ, UPT ;  /* 0x000000ff0700728c */ /* 0x000fe2000bf25270 */
[----:B------:R-:W-:Y:S01]  /*0670*/  LEA R4, R0, R4, 0x4 ;  /* 0x0000000400047211 */ /* 0x000fe200078e20ff */
[----:B--2---:R-:W-:-:S04]  /*0680*/  FFMA R24, R23, R24, R26 ;  /* 0x0000001817187223 */ /* 0x004fc8000000001a */
[----:B---3--:R-:W-:-:S04]  /*0690*/  FFMA R22, R21, R22, R24 ;  /* 0x0000001615167223 */ /* 0x008fc80000000018 */
[----:B----4-:R-:W-:-:S04]  /*06a0*/  FFMA R20, R19, R20, R22 ;  /* 0x0000001413147223 */ /* 0x010fc80000000016 */
[----:B-----5:R-:W-:-:S04]  /*06b0*/  FFMA R18, R13, R18, R20 ;  /* 0x000000120d127223 */ /* 0x020fc80000000014 */
[----:B------:R-:W-:-:S04]  /*06c0*/  FFMA R12, R11, R12, R18 ;  /* 0x0000000c0b0c7223 */ /* 0x000fc80000000012 */
[----:B------:R-:W-:-:S04]  /*06d0*/  FFMA R10, R9, R10, R12 ;  /* 0x0000000a090a7223 */ /* 0x000fc8000000000c */
[----:B------:R-:W-:-:S04]  /*06e0*/  FFMA R7, R7, R8, R10 ;  /* 0x0000000807077223 */ /* 0x000fc8000000000a */
[----:B------:R-:W-:-:S04]  /*06f0*/  FFMA R6, R6, R29, R7 ;  /* 0x0000001d06067223 */ /* 0x000fc80000000007 */
[----:B------:R-:W-:Y:S01]  /*0700*/  FFMA R21, R27, R28, R6 ;  /* 0x0000001c1b157223 */ /* 0x000fe20000000006 */
[----:B------:R-:W-:Y:S06]  /*0710*/  BRA.U UP1, `(.L_x_2) ;  /* 0xfffffff901a87547 */ /* 0x000fec000b83ffff */
.L_x_1:
[----:B------:R-:W-:Y:S05]  /*0720*/  BRA.U !UP0, `(.L_x_0) ;  /* 0x00000005086c7547 */ /* 0x000fea000b800000 */
[----:B------:R-:W-:Y:S02]  /*0730*/  UISETP.GE.U32.AND UP0, UPT, UR6, 0x8, UPT ;  /* 0x000000080600788c */ /* 0x000fe4000bf06070 */
[----:B------:R-:W-:-:S04]  /*0740*/  ULOP3.LUT UR7, UR5, 0x7, URZ, 0xc0, !UPT ;  /* 0x0000000705077892 */ /* 0x000fc8000f8ec0ff */
[----:B------:R-:W-:-:S03]  /*0750*/  UISETP.NE.AND UP1, UPT, UR7, URZ, UPT ;  /* 0x000000ff0700728c */ /* 0x000fc6000bf25270 */
[----:B------:R-:W-:Y:S08]  /*0760*/  BRA.U !UP0, `(.L_x_3) ;  /* 0x0000000108b07547 */ /* 0x000ff0000b800000 */
[----:B------:R-:W0:Y:S01]  /*0770*/  LDC.64 R4, c[0x0][0x380] ;  /* 0x0000e000ff047b82 */ /* 0x000e220000000a00 */
[----:B------:R-:W-:-:S07]  /*0780*/  IMAD R7, R0, UR4, R3 ;  /* 0x0000000400077c24 */ /* 0x000fce000f8e0203 */
[----:B------:R-:W1:Y:S01]  /*0790*/  LDC.64 R24, c[0x0][0x388] ;  /* 0x0000e200ff187b82 */ /* 0x000e620000000a00 */
[----:B0-----:R-:W-:-:S05]  /*07a0*/  IMAD.WIDE R4, R7, 0x4, R4 ;  /* 0x0000000407047825 */ /* 0x001fca00078e0204 */
[----:B------:R0:W2:Y:S01]  /*07b0*/  LDG.E R22, desc[UR8][R4.64] ;  /* 0x0000000804167981 */ /* 0x0000a2000c1e1900 */
[----:B------:R-:W-:-:S04]  /*07c0*/  IMAD.WIDE R16, R0, 0x4, R4 ;  /* 0x0000000400107825 */ /* 0x000fc800078e0204 */
[----:B-1----:R-:W-:Y:S01]  /*07d0*/  IMAD.WIDE R24, R7, 0x4, R24 ;  /* 0x0000000407187825 */ /* 0x002fe200078e0218 */
[----:B------:R-:W3:Y:S03]  /*07e0*/  LDG.E R20, desc[UR8][R16.64] ;  /* 0x0000000810147981 */ /* 0x000ee6000c1e1900 */
[----:B------:R-:W-:-:S04]  /*07f0*/  IMAD.WIDE R18, R0, 0x4, R16 ;  /* 0x0000000400127825 */ /* 0x000fc800078e0210 */
[C---:B------:R-:W-:Y:S02]  /*0800*/  IMAD.WIDE R14, R0.reuse, 0x4, R24 ;  /* 0x00000004000e7825 */ /* 0x040fe400078e0218 */
[----:B------:R-:W2:Y:S02]  /*0810*/  LDG.E R24, desc[UR8][R24.64] ;  /* 0x0000000818187981 */ /* 0x000ea4000c1e1900 */
[C---:B------:R-:W-:Y:S02]  /*0820*/  IMAD.WIDE R28, R0.reuse, 0x4, R14 ;  /* 0x00000004001c7825 */ /* 0x040fe400078e020e */
[----:B------:R1:W3:Y:S02]  /*0830*/  LDG.E R23, desc[UR8][R14.64] ;  /* 0x000000080e177981 */ /* 0x0002e4000c1e1900 */
[C---:B------:R-:W-:Y:S02]  /*0840*/  IMAD.WIDE R26, R0.reuse, 0x4, R18 ;  /* 0x00000004001a7825 */ /* 0x040fe400078e0212 */
[----:B------:R-:W4:Y:S02]  /*0850*/  LDG.E R18, desc[UR8][R18.64] ;  /* 0x0000000812127981 */ /* 0x000f24000c1e1900 */
[----:B------:R-:W-:-:S04]  /*0860*/  IMAD.WIDE R8, R0, 0x4, R28 ;  /* 0x0000000400087825 */ /* 0x000fc800078e021c */
[C---:B------:R-:W-:Y:S02]  /*0870*/  IMAD.WIDE R10, R0.reuse, 0x4, R26 ;  /* 0x00000004000a7825 */ /* 0x040fe400078e021a */
[----:B------:R-:W5:Y:S02]  /*0880*/  LDG.E R26, desc[UR8][R26.64] ;  /* 0x000000081a1a7981 */ /* 0x000f64000c1e1900 */
[C---:B------:R-:W-:Y:S02]  /*0890*/  IMAD.WIDE R12, R0.reuse, 0x4, R8 ;  /* 0x00000004000c7825 */ /* 0x040fe400078e0208 */
[----:B------:R1:W4:Y:S02]  /*08a0*/  LDG.E R19, desc[UR8][R28.64] ;  /* 0x000000081c137981 */ /* 0x000324000c1e1900 */
[C---:B0-----:R-:W-:Y:S02]  /*08b0*/  IMAD.WIDE R4, R0.reuse, 0x4, R10 ;  /* 0x0000000400047825 */ /* 0x041fe400078e020a */
[----:B------:R-:W5:Y:S02]  /*08c0*/  LDG.E R9, desc[UR8][R8.64] ;  /* 0x0000000808097981 */ /* 0x000f64000c1e1900 */
[----:B------:R-:W-:-:S02]  /*08d0*/  IMAD.WIDE R6, R0, 0x4, R12 ;  /* 0x0000000400067825 */ /* 0x000fc400078e020c */
[----:B------:R-:W5:Y:S02]  /*08e0*/  LDG.E R10, desc[UR8][R10.64] ;  /* 0x000000080a0a7981 */ /* 0x000f64000c1e1900 */
[C---:B-1----:R-:W-:Y:S02]  /*08f0*/  IMAD.WIDE R14, R0.reuse, 0x4, R4 ;  /* 0x00000004000e7825 */ /* 0x042fe400078e0204 */
[----:B------:R-:W5:Y:S02]  /*0900*/  LDG.E R13, desc[UR8][R12.64] ;  /* 0x000000080c0d7981 */ /* 0x000f64000c1e1900 */
[C---:B------:R-:W-:Y:S02]  /*0910*/  IMAD.WIDE R16, R0.reuse, 0x4, R6 ;  /* 0x0000000400107825 */ /* 0x040fe400078e0206 */
[----:B------:R0:W5:Y:S02]  /*0920*/  LDG.E R25, desc[UR8][R4.64] ;  /* 0x0000000804197981 */ /* 0x000164000c1e1900 */
[----:B------:R-:W-:-:S02]  /*0930*/  IMAD.WIDE R28, R0, 0x4, R14 ;  /* 0x00000004001c7825 */ /* 0x000fc400078e020e */
[----:B------:R-:W5:Y:S04]  /*0940*/  LDG.E R7, desc[UR8][R6.64] ;  /* 0x0000000806077981 */ /* 0x000f68000c1e1900 */
[----:B------:R-:W5:Y:S01]  /*0950*/  LDG.E R29, desc[UR8][R28.64] ;  /* 0x000000081c1d7981 */ /* 0x000f62000c1e1900 */
[----:B0-----:R-:W-:-:S03]  /*0960*/  IMAD.WIDE R4, R0, 0x4, R16 ;  /* 0x0000000400047825 */ /* 0x001fc600078e0210 */
[----:B------:R-:W5:Y:S04]  /*0970*/  LDG.E R17, desc[UR8][R16.64] ;  /* 0x0000000810117981 */ /* 0x000f68000c1e1900 */
[----:B------:R-:W5:Y:S04]  /*0980*/  LDG.E R6, desc[UR8][R14.64] ;  /* 0x000000080e067981 */ /* 0x000f68000c1e1900 */
[----:B------:R-:W5:Y:S01]  /*0990*/  LDG.E R8, desc[UR8][R4.64] ;  /* 0x0000000804087981 */ /* 0x000f62000c1e1900 */
[----:B------:R-:W-:Y:S01]  /*09a0*/  UIADD3 UR4, UPT, UPT, UR4, 0x8, URZ ;  /* 0x0000000804047890 */ /* 0x000fe2000fffe0ff */
[----:B--2---:R-:W-:-:S04]  /*09b0*/  FFMA R21, R22, R24, R21 ;  /* 0x0000001816157223 */ /* 0x004fc80000000015 */
[----:B---3--:R-:W-:-:S04]  /*09c0*/  FFMA R21, R20, R23, R21 ;  /* 0x0000001714157223 */ /* 0x008fc80000000015 */
[----:B----4-:R-:W-:-:S04]  /*09d0*/  FFMA R19, R18, R19, R21 ;  /* 0x0000001312137223 */ /* 0x010fc80000000015 */
[----:B-----5:R-:W-:-:S04]  /*09e0*/  FFMA R9, R26, R9, R19 ;  /* 0x000000091a097223 */ /* 0x020fc80000000013 */
[----:B------:R-:W-:-:S04]  /*09f0*/  FFMA R10, R10, R13, R9 ;  /* 0x0000000d0a0a7223 */ /* 0x000fc80000000009 */
[----:B------:R-:W-:-:S04]  /*0a00*/  FFMA R7, R25, R7, R10 ;  /* 0x0000000719077223 */ /* 0x000fc8000000000a */
[----:B------:R-:W-:-:S04]  /*0a10*/  FFMA R6, R6, R17, R7 ;  /* 0x0000001106067223 */ /* 0x000fc80000000007 */
[----:B------:R-:W-:-:S07]  /*0a20*/  FFMA R21, R29, R8, R6 ;  /* 0x000000081d157223 */ /* 0x000fce0000000006 */
.L_x_3:
        /* <DEDUP_REMOVED lines=8> */
[----:B0-----:R-:W-:-:S04]  /*0ab0*/  IMAD.WIDE R6, R11, 0x4, R4 ;  /* 0x000000040b067825 */ /* 0x001fc800078e0204 */
[----:B-1----:R-:W-:-:S04]  /*0ac0*/  IMAD.WIDE R8, R11, 0x4, R8 ;  /* 0x000000040b087825 */ /* 0x002fc800078e0208 */
[C---:B------:R-:W-:Y:S02]  /*0ad0*/  IMAD.WIDE R10, R0.reuse, 0x4, R6 ;  /* 0x00000004000a7825 */ /* 0x040fe400078e0206 */
[----:B------:R-:W2:Y:S02]  /*0ae0*/  LDG.E R6, desc[UR8][R6.64] ;  /* 0x0000000806067981 */ /* 0x000ea4000c1e1900 */
[C---:B------:R-:W-:Y:S02]  /*0af0*/  IMAD.WIDE R12, R0.reuse, 0x4, R8 ;  /* 0x00000004000c7825 */ /* 0x040fe400078e0208 */
[----:B------:R-:W2:Y:S02]  /*0b00*/  LDG.E R8, desc[UR8][R8.64] ;  /* 0x0000000808087981 */ /* 0x000ea4000c1e1900 */
[C---:B------:R-:W-:Y:S02]  /*0b10*/  IMAD.WIDE R14, R0.reuse, 0x4, R10 ;  /* 0x00000004000e7825 */ /* 0x040fe400078e020a */
[----:B------:R-:W3:Y:S02]  /*0b20*/  LDG.E R11, desc[UR8][R10.64] ;  /* 0x000000080a0b7981 */ /* 0x000ee4000c1e1900 */
[----:B------:R-:W-:-:S02]  /*0b30*/  IMAD.WIDE R4, R0, 0x4, R12 ;  /* 0x0000000400047825 */ /* 0x000fc400078e020c */
[----:B------:R-:W3:Y:S02]  /*0b40*/  LDG.E R12, desc[UR8][R12.64] ;  /* 0x000000080c0c7981 */ /* 0x000ee4000c1e1900 */
[C---:B------:R-:W-:Y:S02]  /*0b50*/  IMAD.WIDE R16, R0.reuse, 0x4, R14 ;  /* 0x0000000400107825 */ /* 0x040fe400078e020e */
[----:B------:R-:W4:Y:S02]  /*0b60*/  LDG.E R23, desc[UR8][R14.64] ;  /* 0x000000080e177981 */ /* 0x000f24000c1e1900 */
[----:B------:R-:W-:Y:S02]  /*0b70*/  IMAD.WIDE R18, R0, 0x4, R4 ;  /* 0x0000000400127825 */ /* 0x000fe400078e0204 */
[----:B------:R-:W4:Y:S04]  /*0b80*/  LDG.E R4, desc[UR8][R4.64] ;  /* 0x0000000804047981 */ /* 0x000f28000c1e1900 */
[----:B------:R-:W5:Y:S04]  /*0b90*/  LDG.E R17, desc[UR8][R16.64] ;  /* 0x0000000810117981 */ /* 0x000f68000c1e1900 */
[----:B------:R-:W5:Y:S01]  /*0ba0*/  LDG.E R18, desc[UR8][R18.64] ;  /* 0x0000000812127981 */ /* 0x000f62000c1e1900 */
[----:B------:R-:W-:Y:S01]  /*0bb0*/  UIADD3 UR4, UPT, UPT, UR4, 0x4, URZ ;  /* 0x0000000404047890 */ /* 0x000fe2000fffe0ff */
[----:B--2---:R-:W-:-:S04]  /*0bc0*/  FFMA R6, R6, R8, R21 ;  /* 0x0000000806067223 */ /* 0x004fc80000000015 */
[----:B---3--:R-:W-:-:S04]  /*0bd0*/  FFMA R6, R11, R12, R6 ;  /* 0x0000000c0b067223 */ /* 0x008fc80000000006 */
[----:B----4-:R-:W-:-:S04]  /*0be0*/  FFMA R6, R23, R4, R6 ;  /* 0x0000000417067223 */ /* 0x010fc80000000006 */
[----:B-----5:R-:W-:-:S07]  /*0bf0*/  FFMA R21, R17, R18, R6 ;  /* 0x0000001211157223 */ /* 0x020fce0000000006 */
.L_x_4:
[----:B------:R-:W-:Y:S05]  /*0c00*/  BRA.U !UP1, `(.L_x_0) ;  /* 0x0000000109347547 */ /* 0x000fea000b800000 */
[----:B------:R-:W0:Y:S01]  /*0c10*/  LDC.64 R8, c[0x0][0x380] ;  /* 0x0000e000ff087b82 */ /* 0x000e220000000a00 */
[----:B------:R-:W-:Y:S01]  /*0c20*/  IMAD R13, R0, UR4, R3 ;  /* 0x00000004000d7c24 */ /* 0x000fe2000f8e0203 */
[----:B------:R-:W-:-:S06]  /*0c30*/  UIADD3 UR5, UPT, UPT, -UR5, URZ, URZ ;  /* 0x000000ff05057290 */ /* 0x000fcc000fffe1ff */
[----:B------:R-:W1:Y:S06]  /*0c40*/  LDC.64 R10, c[0x0][0x388] ;  /* 0x0000e200ff0a7b82 */ /* 0x000e6c0000000a00 */
.L_x_5:
[----:B0-----:R-:W-:-:S04]  /*0c50*/  IMAD.WIDE R4, R13, 0x4, R8 ;  /* 0x000000040d047825 */ /* 0x001fc800078e0208 */
[C---:B-1----:R-:W-:Y:S02]  /*0c60*/  IMAD.WIDE R6, R13.reuse, 0x4, R10 ;  /* 0x000000040d067825 */ /* 0x042fe400078e020a */
[----:B------:R-:W2:Y:S04]  /*0c70*/  LDG.E R4, desc[UR8][R4.64] ;  /* 0x0000000804047981 */ /* 0x000ea8000c1e1900 */
[----:B------:R-:W2:Y:S01]  /*0c80*/  LDG.E R6, desc[UR8][R6.64] ;  /* 0x0000000806067981 */ /* 0x000ea2000c1e1900 */
[----:B------:R-:W-:Y:S01]  /*0c90*/  UIADD3 UR5, UPT, UPT, UR5, 0x1, URZ ;  /* 0x0000000105057890 */ /* 0x000fe2000fffe0ff */
[----:B------:R-:W-:-:S03]  /*0ca0*/  IADD3 R13, PT, PT, R13, R0, RZ ;  /* 0x000000000d0d7210 */ /* 0x000fc60007ffe0ff */
[----:B------:R-:W-:Y:S01]  /*0cb0*/  UISETP.NE.AND UP0, UPT, UR5, URZ, UPT ;  /* 0x000000ff0500728c */ /* 0x000fe2000bf05270 */
[----:B--2---:R-:W-:-:S08]  /*0cc0*/  FFMA R21, R4, R6, R21 ;  /* 0x0000000604157223 */ /* 0x004fd00000000015 */
[----:B------:R-:W-:Y:S05]  /*0cd0*/  BRA.U UP0, `(.L_x_5) ;  /* 0xfffffffd00dc7547 */ /* 0x000fea000b83ffff */
.L_x_0:
[----:B------:R-:W0:Y:S01]  /*0ce0*/  LDC.64 R4, c[0x0][0x390] ;  /* 0x0000e400ff047b82 */ /* 0x000e220000000a00 */
[----:B------:R-:W-:-:S04]  /*0cf0*/  IMAD R3, R2, R0, R3 ;  /* 0x0000000002037224 */ /* 0x000fc800078e0203 */
[----:B0-----:R-:W-:-:S05]  /*0d00*/  IMAD.WIDE R2, R3, 0x4, R4 ;  /* 0x0000000403027825 */ /* 0x001fca00078e0204 */
[----:B------:R-:W-:Y:S01]  /*0d10*/  STG.E desc[UR8][R2.64], R21 ;  /* 0x0000001502007986 */ /* 0x000fe2000c101908 */
[----:B------:R-:W-:Y:S05]  /*0d20*/  EXIT ;  /* 0x000000000000794d */ /* 0x000fea0003800000 */
.L_x_6:
[----:B------:R-:W-:-:S00]  /*0d30*/  BRA `(.L_x_6) ;  /* 0xfffffffc00fc7947 */ /* 0x000fc0000383ffff */
[----:B------:R-:W-:-:S00]  /*0d40*/  NOP ;  /* 0x0000000000007918 */ /* 0x000fc00000000000 */
        /* <DEDUP_REMOVED lines=11> */
.L_x_21:


//--------------------- .text._Z14matrix_mult_b2PfS_S_ii --------------------------
	.section	.text._Z14matrix_mult_b2PfS_S_ii,"ax",@progbits
	.align	128
        .global         _Z14matrix_mult_b2PfS_S_ii
        .type           _Z14matrix_mult_b2PfS_S_ii,@function
        .size           _Z14matrix_mult_b2PfS_S_ii,(.L_x_22 - _Z14matrix_mult_b2PfS_S_ii)
        .other          _Z14matrix_mult_b2PfS_S_ii,@"STO_CUDA_ENTRY STV_DEFAULT"
_Z14matrix_mult_b2PfS_S_ii:
.text._Z14matrix_mult_b2PfS_S_ii:
[----:B------:R-:W-:Y:S01]  /*0000*/  LDC R1, c[0x0][0x37c] ;  /* 0x0000df00ff017b82 */ /* 0x000fe20000000800 */
[----:B------:R-:W0:Y:S07]  /*0010*/  S2R R0, SR_TID.X ;  /* 0x0000000000007919 */ /* 0x000e2e0000002100 */
[----:B------:R-:W0:Y:S01]  /*0020*/  LDC R3, c[0x0][0x360] ;  /* 0x0000d800ff037b82 */ /* 0x000e220000000800 */
[----:B------:R-:W1:Y:S01]  /*0030*/  LDCU UR18, c[0x0][0x39c] ;  /* 0x00007380ff1277ac */ /* 0x000e620008000800 */
[----:B------:R-:W2:Y:S06]  /*0040*/  S2R R7, SR_TID.Y ;  /* 0x0000000000077919 */ /* 0x000eac0000002200 */
[----:B------:R-:W0:Y:S08]  /*0050*/  S2UR UR4, SR_CTAID.X ;  /* 0x00000000000479c3 */ /* 0x000e300000002500 */
[----:B------:R-:W2:Y:S08]  /*0060*/  S2UR UR5, SR_CTAID.Y ;  /* 0x00000000000579c3 */ /* 0x000eb00000002600 */
[----:B------:R-:W2:Y:S01]  /*0070*/  LDC R2, c[0x0][0x364] ;  /* 0x0000d900ff027b82 */ /* 0x000ea20000000800 */
[----:B0-----:R-:W-:-:S02]  /*0080*/  IMAD R0, R3, UR4, R0 ;  /* 0x0000000403007c24 */ /* 0x001fc4000f8e0200 */
[----:B--2---:R-:W-:-:S05]  /*0090*/  IMAD R7, R2, UR5, R7 ;  /* 0x0000000502077c24 */ /* 0x004fca000f8e0207 */
[----:B------:R-:W-:-:S04]  /*00a0*/  VIMNMX R2, PT, PT, R0, R7, !PT ;  /* 0x0000000700027248 */ /* 0x000fc80007fe0100 */
[----:B-1----:R-:W-:-:S13]  /*00b0*/  ISETP.GE.AND P0, PT, R2, UR18, PT ;  /* 0x0000001202007c0c */ /* 0x002fda000bf06270 */
[----:B------:R-:W-:Y:S05]  /*00c0*/  @P0 EXIT ;  /* 0x000000000000094d */ /* 0x000fea0003800000 */
[----:B------:R-:W0:Y:S01]  /*00d0*/  LDCU UR9, c[0x0][0x398] ;  /* 0x00007300ff0977ac */ /* 0x000e220008000800 */
[----:B------:R-:W-:Y:S01]  /*00e0*/  HFMA2 R15, -RZ, RZ, 0, 0 ;  /* 0x00000000ff0f7431 */ /* 0x000fe200000001ff */
[----:B------:R-:W1:Y:S01]  /*00f0*/  LDCU.64 UR16, c[0x0][0x358] ;  /* 0x00006b00ff1077ac */ /* 0x000e620008000a00 */
[----:B0-----:R-:W-:-:S09]  /*0100*/  UISETP.GE.AND UP0, UPT, UR9, 0x1, UPT ;  /* 0x000000010900788c */ /* 0x001fd2000bf06270 */
[----:B-1----:R-:W-:Y:S05]  /*0110*/  BRA.U !UP0, `(.L_x_7) ;  /* 0x0000000908487547 */ /* 0x002fea000b800000 */
[----:B------:R-:W-:Y:S02]  /*0120*/  UISETP.GE.U32.AND UP1, UPT, UR9, 0x10, UPT ;  /* 0x000000100900788c */ /* 0x000fe4000bf26070 */
[----:B------:R-:W-:Y:S01]  /*0130*/  IMAD R8, R0, UR9, RZ ;  /* 0x0000000900087c24 */ /* 0x000fe2000f8e02ff */
[----:B------:R-:W-:Y:S01]  /*0140*/  ULOP3.LUT UR10, UR9, 0xf, URZ, 0xc0, !UPT ;  /* 0x0000000f090a7892 */ /* 0x000fe2000f8ec0ff */
[----:B------:R-:W-:Y:S01]  /*0150*/  MOV R15, RZ ;  /* 0x000000ff000f7202 */ /* 0x000fe20000000f00 */
[----:B------:R-:W-:Y:S02]  /*0160*/  UMOV UR4, URZ ;  /* 0x000000ff00047c82 */ /* 0x000fe40008000000 */
[----:B------:R-:W-:Y:S02]  /*0170*/  UISETP.NE.AND UP0, UPT, UR10, URZ, UPT ;  /* 0x000000ff0a00728c */ /* 0x000fe4000bf05270 */
[----:B------:R-:W-:Y:S09]  /*0180*/  BRA.U !UP1, `(.L_x_8) ;  /* 0x00000005090c7547 */ /* 0x000ff2000b800000 */
[----:B------:R-:W0:Y:S01]  /*0190*/  LDCU.128 UR12, c[0x0][0x380] ;  /* 0x00007000ff0c77ac */ /* 0x000e220008000c00 */
[----:B------:R-:W-:Y:S02]  /*01a0*/  MOV R15, RZ ;  /* 0x000000ff000f7202 */ /* 0x000fe40000000f00 */
[----:B------:R-:W-:Y:S01]  /*01b0*/  MOV R6, R8 ;  /* 0x0000000800067202 */ /* 0x000fe20000000f00 */
[----:B------:R-:W-:-:S04]  /*01c0*/  ULOP3.LUT UR4, UR9, 0x7ffffff0, URZ, 0xc0, !UPT ;  /* 0x7ffffff009047892 */ /* 0x000fc8000f8ec0ff */
[----:B------:R-:W-:Y:S02]  /*01d0*/  UIADD3 UR11, UPT, UPT, -UR4, URZ, URZ ;  /* 0x000000ff040b7290 */ /* 0x000fe4000fffe1ff */
[----:B0-----:R-:W-:Y:S02]  /*01e0*/  UIADD3 UR7, UP1, UPT, UR12, 0x20, URZ ;  /* 0x000000200c077890 */ /* 0x001fe4000ff3e0ff */
[----:B------:R-:W-:Y:S02]  /*01f0*/  UIADD3 UR5, UP2, UPT, UR14, 0x20, URZ ;  /* 0x000000200e057890 */ /* 0x000fe4000ff5e0ff */
[----:B------:R-:W-:Y:S02]  /*0200*/  UIADD3.X UR8, UPT, UPT, URZ, UR13, URZ, UP1, !UPT ;  /* 0x0000000dff087290 */ /* 0x000fe40008ffe4ff */
[----:B------:R-:W-:-:S12]  /*0210*/  UIADD3.X UR6, UPT, UPT, URZ, UR15, URZ, UP2, !UPT ;  /* 0x0000000fff067290 */ /* 0x000fd800097fe4ff */
.L_x_9:
[----:B------:R-:W-:Y:S02]  /*0220*/  MOV R4, UR7 ;  /* 0x0000000700047c02 */ /* 0x000fe40008000f00 */
[----:B------:R-:W-:Y:S02]  /*0230*/  MOV R5, UR8 ;  /* 0x0000000800057c02 */ /* 0x000fe40008000f00 */
[----:B------:R-:W-:Y:S02]  /*0240*/  MOV R2, UR5 ;  /* 0x0000000500027c02 */ /* 0x000fe40008000f00 */
[----:B------:R-:W-:Y:S01]  /*0250*/  MOV R3, UR6 ;  /* 0x0000000600037c02 */ /* 0x000fe20008000f00 */
[----:B------:R-:W-:-:S04]  /*0260*/  IMAD.WIDE R4, R6, 0x4, R4 ;  /* 0x0000000406047825 */ /* 0x000fc800078e0204 */
[----:B------:R-:W-:Y:S01]  /*0270*/  IMAD.WIDE R2, R6, 0x4, R2 ;  /* 0x0000000406027825 */ /* 0x000fe200078e0202 */
[----:B------:R-:W2:Y:S04]  /*0280*/  LDG.E R16, desc[UR16][R4.64+-0x20] ;  /* 0xffffe01004107981 */ /* 0x000ea8000c1e1900 */
[----:B------:R-:W2:Y:S04]  /*0290*/  LDG.E R17, desc[UR16][R2.64+-0x20] ;  /* 0xffffe01002117981 */ /* 0x000ea8000c1e1900 */
[----:B------:R-:W3:Y:S04]  /*02a0*/  LDG.E R18, desc[UR16][R4.64+-0x1c] ;  /* 0xffffe41004127981 */ /* 0x000ee8000c1e1900 */
[----:B------:R-:W3:Y:S04]  /*02b0*/  LDG.E R25, desc[UR16][R2.64+-0x1c] ;  /* 0xffffe41002197981 */ /* 0x000ee8000c1e1900 */
[----:B------:R-:W4:Y:S04]  /*02c0*/  LDG.E R19, desc[UR16][R4.64+-0x18] ;  /* 0xffffe81004137981 */ /* 0x000f28000c1e1900 */
[----:B------:R-:W4:Y:S04]  /*02d0*/  LDG.E R20, desc[UR16][R2.64+-0x18] ;  /* 0xffffe81002147981 */ /* 0x000f28000c1e1900 */
[----:B------:R-:W5:Y:S04]  /*02e0*/  LDG.E R22, desc[UR16][R4.64+-0x14] ;  /* 0xffffec1004167981 */ /* 0x000f68000c1e1900 */
        /* <DEDUP_REMOVED lines=10> */
[----:B------:R-:W5:Y:S01]  /*0390*/  LDG.E R28, desc[UR16][R2.64+0x1c] ;  /* 0x00001c10021c7981 */ /* 0x000f62000c1e1900 */
[----:B--2---:R-:W-:-:S03]  /*03a0*/  FFMA R17, R16, R17, R15 ;  /* 0x0000001110117223 */ /* 0x004fc6000000000f */
[----:B------:R-:W2:Y:S04]  /*03b0*/  LDG.E R15, desc[UR16][R4.64] ;  /* 0x00000010040f7981 */ /* 0x000ea8000c1e1900 */
[----:B------:R-:W2:Y:S01]  /*03c0*/  LDG.E R16, desc[UR16][R2.64] ;  /* 0x0000001002107981 */ /* 0x000ea2000c1e1900 */
[----:B---3--:R-:W-:-:S03]  /*03d0*/  FFMA R26, R18, R25, R17 ;  /* 0x00000019121a7223 */ /* 0x008fc60000000011 */
[----:B------:R-:W3:Y:S04]  /*03e0*/  LDG.E R17, desc[UR16][R4.64+0x4] ;  /* 0x0000041004117981 */ /* 0x000ee8000c1e1900 */
[----:B------:R-:W3:Y:S01]  /*03f0*/  LDG.E R18, desc[UR16][R2.64+0x4] ;  /* 0x0000041002127981 */ /* 0x000ee2000c1e1900 */
[----:B----4-:R-:W-:-:S03]  /*0400*/  FFMA R25, R19, R20, R26 ;  /* 0x0000001413197223 */ /* 0x010fc6000000001a */
[----:B------:R-:W4:Y:S04]  /*0410*/  LDG.E R19, desc[UR16][R4.64+0x8] ;  /* 0x0000081004137981 */ /* 0x000f28000c1e1900 */
[----:B------:R-:W4:Y:S01]  /*0420*/  LDG.E R20, desc[UR16][R2.64+0x8] ;  /* 0x0000081002147981 */ /* 0x000f22000c1e1900 */
[----:B-----5:R-:W-:-:S03]  /*0430*/  FFMA R26, R22, R21, R25 ;  /* 0x00000015161a7223 */ /* 0x020fc60000000019 */
[----:B------:R-:W5:Y:S04]  /*0440*/  LDG.E R21, desc[UR16][R4.64+0xc] ;  /* 0x00000c1004157981 */ /* 0x000f68000c1e1900 */
[----:B------:R-:W5:Y:S01]  /*0450*/  LDG.E R22, desc[UR16][R2.64+0xc] ;  /* 0x00000c1002167981 */ /* 0x000f62000c1e1900 */
[----:B------:R-:W-:-:S03]  /*0460*/  FFMA R26, R23, R24, R26 ;  /* 0x00000018171a7223 */ /* 0x000fc6000000001a */
[----:B------:R-:W5:Y:S04]  /*0470*/  LDG.E R23, desc[UR16][R4.64+0x10] ;  /* 0x0000101004177981 */ /* 0x000f68000c1e1900 */
[----:B------:R-:W5:Y:S01]  /*0480*/  LDG.E R24, desc[UR16][R2.64+0x10] ;  /* 0x0000101002187981 */ /* 0x000f62000c1e1900 */
[----:B------:R-:W-:-:S03]  /*0490*/  FFMA R29, R9, R10, R26 ;  /* 0x0000000a091d7223 */ /* 0x000fc6000000001a */
[----:B------:R-:W5:Y:S04]  /*04a0*/  LDG.E R25, desc[UR16][R4.64+0x14] ;  /* 0x0000141004197981 */ /* 0x000f68000c1e1900 */
[----:B------:R-:W5:Y:S04]  /*04b0*/  LDG.E R26, desc[UR16][R2.64+0x14] ;  /* 0x00001410021a7981 */ /* 0x000f68000c1e1900 */
[----:B------:R-:W5:Y:S04]  /*04c0*/  LDG.E R9, desc[UR16][R4.64+0x18] ;  /* 0x0000181004097981 */ /* 0x000f68000c1e1900 */
[----:B------:R-:W5:Y:S01]  /*04d0*/  LDG.E R10, desc[UR16][R2.64+0x18] ;  /* 0x00001810020a7981 */ /* 0x000f62000c1e1900 */
[----:B------:R-:W-:-:S04]  /*04e0*/  FFMA R12, R11, R12, R29 ;  /* 0x0000000c0b0c7223 */ /* 0x000fc8000000001d */
[----:B------:R-:W-:Y:S01]  /*04f0*/  FFMA R12, R13, R14, R12 ;  /* 0x0000000e0d0c7223 */ /* 0x000fe2000000000c */
[----:B------:R-:W-:-:S04]  /*0500*/  UIADD3 UR11, UPT, UPT, UR11, 0x10, URZ ;  /* 0x000000100b0b7890 */ /* 0x000fc8000fffe0ff */
[----:B------:R-:W-:Y:S01]  /*0510*/  UISETP.NE.AND UP1, UPT, UR11, URZ, UPT ;  /* 0x000000ff0b00728c */ /* 0x000fe2000bf25270 */
[----:B------:R-:W-:Y:S01]  /*0520*/  IADD3 R6, PT, PT, R6, 0x10, RZ ;  /* 0x0000001006067810 */ /* 0x000fe20007ffe0ff */
[----:B--2---:R-:W-:-:S04]  /*0530*/  FFMA R12, R15, R16, R12 ;  /* 0x000000100f0c7223 */ /* 0x004fc8000000000c */
[----:B---3--:R-:W-:-:S04]  /*0540*/  FFMA R12, R17, R18, R12 ;  /* 0x00000012110c7223 */ /* 0x008fc8000000000c */
[----:B----4-:R-:W-:-:S04]  /*0550*/  FFMA R12, R19, R20, R12 ;  /* 0x00000014130c7223 */ /* 0x010fc8000000000c */
[----:B-----5:R-:W-:-:S04]  /*0560*/  FFMA R12, R21, R22, R12 ;  /* 0x00000016150c7223 */ /* 0x020fc8000000000c */
[----:B------:R-:W-:-:S04]  /*0570*/  FFMA R12, R23, R24, R12 ;  /* 0x00000018170c7223 */ /* 0x000fc8000000000c */
[----:B------:R-:W-:-:S04]  /*0580*/  FFMA R12, R25, R26, R12 ;  /* 0x0000001a190c7223 */ /* 0x000fc8000000000c */
[----:B------:R-:W-:-:S04]  /*0590*/  FFMA R10, R9, R10, R12 ;  /* 0x0000000a090a7223 */ /* 0x000fc8000000000c */
[----:B------:R-:W-:Y:S01]  /*05a0*/  FFMA R15, R27, R28, R10 ;  /* 0x0000001c1b0f7223 */ /* 0x000fe2000000000a */
[----:B------:R-:W-:Y:S06]  /*05b0*/  BRA.U UP1, `(.L_x_9) ;  /* 0xfffffffd01187547 */ /* 0x000fec000b83ffff */
.L_x_8:
[----:B------:R-:W-:Y:S05]  /*05c0*/  BRA.U !UP0, `(.L_x_7) ;  /* 0x00000005081c7547 */ /* 0x000fea000b800000 */
[----:B------:R-:W-:Y:S02]  /*05d0*/  UISETP.GE.U32.AND UP0, UPT, UR10, 0x8, UPT ;  /* 0x000000080a00788c */ /* 0x000fe4000bf06070 */
[----:B------:R-:W-:-:S04]  /*05e0*/  ULOP3.LUT UR6, UR9, 0x7, URZ, 0xc0, !UPT ;  /* 0x0000000709067892 */ /* 0x000fc8000f8ec0ff */
[----:B------:R-:W-:-:S03]  /*05f0*/  UISETP.NE.AND UP1, UPT, UR6, URZ, UPT ;  /* 0x000000ff0600728c */ /* 0x000fc6000bf25270 */
[----:B------:R-:W-:Y:S08]  /*0600*/  BRA.U !UP0, `(.L_x_10) ;  /* 0x0000000108787547 */ /* 0x000ff0000b800000 */
[----:B------:R-:W0:Y:S01]  /*0610*/  LDC.64 R2, c[0x0][0x380] ;  /* 0x0000e000ff027b82 */ /* 0x000e220000000a00 */
[----:B------:R-:W-:-:S07]  /*0620*/  IADD3 R9, PT, PT, R8, UR4, RZ ;  /* 0x0000000408097c10 */ /* 0x000fce000fffe0ff */
[----:B------:R-:W1:Y:S01]  /*0630*/  LDC.64 R4, c[0x0][0x388] ;  /* 0x0000e200ff047b82 */ /* 0x000e620000000a00 */
[----:B0-----:R-:W-:-:S05]  /*0640*/  IMAD.WIDE R2, R9, 0x4, R2 ;  /* 0x0000000409027825 */ /* 0x001fca00078e0202 */
[----:B------:R-:W2:Y:S01]  /*0650*/  LDG.E R10, desc[UR16][R2.64] ;  /* 0x00000010020a7981 */ /* 0x000ea2000c1e1900 */
[----:B-1----:R-:W-:-:S03]  /*0660*/  IMAD.WIDE R4, R9, 0x4, R4 ;  /* 0x0000000409047825 */ /* 0x002fc600078e0204 */
[----:B------:R-:W3:Y:S04]  /*0670*/  LDG.E R13, desc[UR16][R2.64+0x4] ;  /* 0x00000410020d7981 */ /* 0x000ee8000c1e1900 */
[----:B------:R-:W2:Y:S04]  /*0680*/  LDG.E R11, desc[UR16][R4.64] ;  /* 0x00000010040b7981 */ /* 0x000ea8000c1e1900 */
        /* <DEDUP_REMOVED lines=22> */
.L_x_10:
        /* <DEDUP_REMOVED lines=23> */
.L_x_11:
[----:B------:R-:W-:Y:S05]  /*0960*/  BRA.U !UP1, `(.L_x_7) ;  /* 0x0000000109347547 */ /* 0x000fea000b800000 */
[----:B------:R-:W0:Y:S01]  /*0970*/  LDC.64 R12, c[0x0][0x380] ;  /* 0x0000e000ff0c7b82 */ /* 0x000e220000000a00 */
[----:B------:R-:W-:Y:S01]  /*0980*/  IADD3 R9, PT, PT, R8, UR4, RZ ;  /* 0x0000000408097c10 */ /* 0x000fe2000fffe0ff */
[----:B------:R-:W-:-:S06]  /*0990*/  UIADD3 UR5, UPT, UPT, -UR5, URZ, URZ ;  /* 0x000000ff05057290 */ /* 0x000fcc000fffe1ff */
[----:B------:R-:W1:Y:S06]  /*09a0*/  LDC.64 R10, c[0x0][0x388] ;  /* 0x0000e200ff0a7b82 */ /* 0x000e6c0000000a00 */
.L_x_12:
[----:B-1----:R-:W-:-:S04]  /*09b0*/  IMAD.WIDE R2, R9, 0x4, R10 ;  /* 0x0000000409027825 */ /* 0x002fc800078e020a */
[C---:B0-----:R-:W-:Y:S02]  /*09c0*/  IMAD.WIDE R4, R9.reuse, 0x4, R12 ;  /* 0x0000000409047825 */ /* 0x041fe400078e020c */
[----:B------:R-:W2:Y:S04]  /*09d0*/  LDG.E R2, desc[UR16][R2.64] ;  /* 0x0000001002027981 */ /* 0x000ea8000c1e1900 */
[----:B------:R-:W2:Y:S01]  /*09e0*/  LDG.E R4, desc[UR16][R4.64] ;  /* 0x0000001004047981 */ /* 0x000ea2000c1e1900 */
[----:B------:R-:W-:Y:S01]  /*09f0*/  UIADD3 UR5, UPT, UPT, UR5, 0x1, URZ ;  /* 0x0000000105057890 */ /* 0x000fe2000fffe0ff */
[----:B------:R-:W-:-:S03]  /*0a00*/  IADD3 R9, PT, PT, R9, 0x1, RZ ;  /* 0x0000000109097810 */ /* 0x000fc60007ffe0ff */
[----:B------:R-:W-:Y:S01]  /*0a10*/  UISETP.NE.AND UP0, UPT, UR5, URZ, UPT ;  /* 0x000000ff0500728c */ /* 0x000fe2000bf05270 */
[----:B--2---:R-:W-:-:S08]  /*0a20*/  FFMA R15, R4, R2, R15 ;  /* 0x00000002040f7223 */ /* 0x004fd0000000000f */
[----:B------:R-:W-:Y:S05]  /*0a30*/  BRA.U UP0, `(.L_x_12) ;  /* 0xfffffffd00dc7547 */ /* 0x000fea000b83ffff */
.L_x_7:
[----:B------:R-:W0:Y:S01]  /*0a40*/  LDC.64 R2, c[0x0][0x390] ;  /* 0x0000e400ff027b82 */ /* 0x000e220000000a00 */
[----:B------:R-:W-:-:S04]  /*0a50*/  IMAD R7, R0, UR18, R7 ;  /* 0x0000001200077c24 */ /* 0x000fc8000f8e0207 */
[----:B0-----:R-:W-:-:S05]  /*0a60*/  IMAD.WIDE R2, R7, 0x4, R2 ;  /* 0x0000000407027825 */ /* 0x001fca00078e0202 */
[----:B------:R-:W-:Y:S01]  /*0a70*/  STG.E desc[UR16][R2.64], R15 ;  /* 0x0000000f02007986 */ /* 0x000fe2000c101910 */
[----:B------:R-:W-:Y:S05]  /*0a80*/  EXIT ;  /* 0x000000000000794d */ /* 0x000fea0003800000 */
.L_x_13:
        /* <DEDUP_REMOVED lines=15> */
.L_x_22:


//--------------------- .text._Z11matrix_multPfS_S_ii --------------------------
	.section	.text._Z11matrix_multPfS_S_ii,"ax",@progbits
	.align	128
        .global         _Z11matrix_multPfS_S_ii
        .type           _Z11matrix_multPfS_S_ii,@function
        .size           _Z11matrix_multPfS_S_ii,(.L_x_23 - _Z11matrix_multPfS_S_ii)
        .other          _Z11matrix_multPfS_S_ii,@"STO_CUDA_ENTRY STV_DEFAULT"
_Z11matrix_multPfS_S_ii:
.text._Z11matrix_multPfS_S_ii:
[----:B------:R-:W-:Y:S01]  /*0000*/  LDC R1, c[0x0][0x37c] ;  /* 0x0000df00ff017b82 */ /* 0x000fe20000000800 */
[----:B------:R-:W0:Y:S07]  /*0010*/  S2R R0, SR_TID.X ;  /* 0x0000000000007919 */ /* 0x000e2e0000002100 */
[----:B------:R-:W0:Y:S01]  /*0020*/  LDC R3, c[0x0][0x360] ;  /* 0x0000d800ff037b82 */ /* 0x000e220000000800 */
[----:B------:R-:W1:Y:S07]  /*0030*/  S2R R14, SR_TID.Y ;  /* 0x00000000000e7919 */ /* 0x000e6e0000002200 */
[----:B------:R-:W0:Y:S08]  /*0040*/  S2UR UR4, SR_CTAID.X ;  /* 0x00000000000479c3 */ /* 0x000e300000002500 */
        /* <DEDUP_REMOVED lines=8> */
[----:B------:R-:W0:Y:S01]  /*00d0*/  LDC R17, c[0x0][0x398] ;  /* 0x0000e600ff117b82 */ /* 0x000e220000000800 */
[----:B------:R-:W1:Y:S01]  /*00e0*/  LDCU.64 UR6, c[0x0][0x358] ;  /* 0x00006b00ff0677ac */ /* 0x000e620008000a00 */
[----:B------:R-:W-:Y:S01]  /*00f0*/  HFMA2 R26, -RZ, RZ, 0, 0 ;  /* 0x00000000ff1a7431 */ /* 0x000fe200000001ff */
[----:B0-----:R-:W-:-:S13]  /*0100*/  ISETP.GE.AND P0, PT, R17, 0x1, PT ;  /* 0x000000011100780c */ /* 0x001fda0003f06270 */
[----:B-1----:R-:W-:Y:S05]  /*0110*/  @!P0 BRA `(.L_x_14) ;  /* 0x0000000400b88947 */ /* 0x002fea0003800000 */
[C---:B------:R-:W-:Y:S01]  /*0120*/  ISETP.GE.U32.AND P1, PT, R17.reuse, 0x8, PT ;  /* 0x000000081100780c */ /* 0x040fe20003f26070 */
[----:B------:R-:W-:Y:S01]  /*0130*/  IMAD R18, R0, R17, RZ ;  /* 0x0000001100127224 */ /* 0x000fe200078e02ff */
[----:B------:R-:W-:Y:S02]  /*0140*/  LOP3.LUT R25, R17, 0x7, RZ, 0xc0, !PT ;  /* 0x0000000711197812 */ /* 0x000fe400078ec0ff */
[----:B------:R-:W-:Y:S02]  /*0150*/  MOV R26, RZ ;  /* 0x000000ff001a7202 */ /* 0x000fe40000000f00 */
[----:B------:R-:W-:Y:S02]  /*0160*/  ISETP.NE.AND P0, PT, R25, RZ, PT ;  /* 0x000000ff1900720c */ /* 0x000fe40003f05270 */
[----:B------:R-:W-:-:S05]  /*0170*/  MOV R19, RZ ;  /* 0x000000ff00137202 */ /* 0x000fca0000000f00 */
[----:B------:R-:W-:Y:S06]  /*0180*/  @!P1 BRA `(.L_x_15) ;  /* 0x0000000000c49947 */ /* 0x000fec0003800000 */
[----:B------:R-:W0:Y:S01]  /*0190*/  LDCU.64 UR4, c[0x0][0x380] ;  /* 0x00007000ff0477ac */ /* 0x000e220008000a00 */
[----:B------:R-:W-:Y:S02]  /*01a0*/  LOP3.LUT R19, R17, 0x7ffffff8, RZ, 0xc0, !PT ;  /* 0x7ffffff811137812 */ /* 0x000fe400078ec0ff */
[----:B------:R-:W-:Y:S02]  /*01b0*/  MOV R26, RZ ;  /* 0x000000ff001a7202 */ /* 0x000fe40000000f00 */
[----:B------:R-:W-:Y:S02]  /*01c0*/  MOV R16, R18 ;  /* 0x0000001200107202 */ /* 0x000fe40000000f00 */
[----:B------:R-:W-:Y:S02]  /*01d0*/  MOV R22, R14 ;  /* 0x0000000e00167202 */ /* 0x000fe40000000f00 */
[----:B------:R-:W-:Y:S01]  /*01e0*/  IADD3 R20, PT, PT, -R19, RZ, RZ ;  /* 0x000000ff13147210 */ /* 0x000fe20007ffe1ff */
[----:B0-----:R-:W-:-:S04]  /*01f0*/  UIADD3 UR4, UP0, UPT, UR4, 0x10, URZ ;  /* 0x0000001004047890 */ /* 0x001fc8000ff1e0ff */
[----:B------:R-:W-:-:S12]  /*0200*/  UIADD3.X UR5, UPT, UPT, URZ, UR5, URZ, UP0, !UPT ;  /* 0x00000005ff057290 */ /* 0x000fd800087fe4ff */
.L_x_16:
[----:B------:R-:W0:Y:S01]  /*0210*/  LDC.64 R12, c[0x0][0x388] ;  /* 0x0000e200ff0c7b82 */ /* 0x000e220000000a00 */
[----:B------:R-:W-:Y:S02]  /*0220*/  MOV R2, UR4 ;  /* 0x0000000400027c02 */ /* 0x000fe40008000f00 */
[----:B------:R-:W-:-:S03]  /*0230*/  MOV R3, UR5 ;  /* 0x0000000500037c02 */ /* 0x000fc60008000f00 */
[----:B------:R-:W-:-:S05]  /*0240*/  IMAD.WIDE R2, R16, 0x4, R2 ;  /* 0x0000000410027825 */ /* 0x000fca00078e0202 */
[----:B------:R-:W2:Y:S04]  /*0250*/  LDG.E R21, desc[UR6][R2.64+-0x10] ;  /* 0xfffff00602157981 */ /* 0x000ea8000c1e1900 */
[----:B------:R-:W3:Y:S04]  /*0260*/  LDG.E R23, desc[UR6][R2.64+-0xc] ;  /* 0xfffff40602177981 */ /* 0x000ee8000c1e1900 */
[----:B------:R-:W4:Y:S01]  /*0270*/  LDG.E R29, desc[UR6][R2.64+-0x8] ;  /* 0xfffff806021d7981 */ /* 0x000f22000c1e1900 */
[----:B0-----:R-:W-:-:S05]  /*0280*/  IMAD.WIDE R12, R22, 0x4, R12 ;  /* 0x00000004160c7825 */ /* 0x001fca00078e020c */
[----:B------:R0:W2:Y:S01]  /*0290*/  LDG.E R24, desc[UR6][R12.64] ;  /* 0x000000060c187981 */ /* 0x0000a2000c1e1900 */
[----:B------:R-:W-:-:S04]  /*02a0*/  IMAD.WIDE R10, R15, 0x4, R12 ;  /* 0x000000040f0a7825 */ /* 0x000fc800078e020c */
[C---:B------:R-:W-:Y:S02]  /*02b0*/  IMAD.WIDE R4, R15.reuse, 0x4, R10 ;  /* 0x000000040f047825 */ /* 0x040fe400078e020a */
[----:B------:R-:W3:Y:S02]  /*02c0*/  LDG.E R10, desc[UR6][R10.64] ;  /* 0x000000060a0a7981 */ /* 0x000ee4000c1e1900 */
[C---:B------:R-:W-:Y:S02]  /*02d0*/  IMAD.WIDE R6, R15.reuse, 0x4, R4 ;  /* 0x000000040f067825 */ /* 0x040fe400078e0204 */
[----:B------:R1:W4:Y:S02]  /*02e0*/  LDG.E R28, desc[UR6][R4.64] ;  /* 0x00000006041c7981 */ /* 0x000324000c1e1900 */
[C---:B------:R-:W-:Y:S02]  /*02f0*/  IMAD.WIDE R8, R15.reuse, 0x4, R6 ;  /* 0x000000040f087825 */ /* 0x040fe400078e0206 */
[----:B------:R-:W5:Y:S02]  /*0300*/  LDG.E R6, desc[UR6][R6.64] ;  /* 0x0000000606067981 */ /* 0x000f64000c1e1900 */
[----:B0-----:R-:W-:-:S05]  /*0310*/  IMAD.WIDE R12, R15, 0x4, R8 ;  /* 0x000000040f0c7825 */ /* 0x001fca00078e0208 */
[----:B------:R-:W5:Y:S04]  /*0320*/  LDG.E R11, desc[UR6][R12.64] ;  /* 0x000000060c0b7981 */ /* 0x000f68000c1e1900 */
[----:B------:R-:W5:Y:S04]  /*0330*/  LDG.E R7, desc[UR6][R8.64] ;  /* 0x0000000608077981 */ /* 0x000f68000c1e1900 */
[----:B------:R-:W5:Y:S04]  /*0340*/  LDG.E R9, desc[UR6][R2.64+-0x4] ;  /* 0xfffffc0602097981 */ /* 0x000f68000c1e1900 */
[----:B------:R-:W5:Y:S01]  /*0350*/  LDG.E R8, desc[UR6][R2.64+0x8] ;  /* 0x0000080602087981 */ /* 0x000f62000c1e1900 */
[----:B--2---:R-:W-:Y:S01]  /*0360*/  FFMA R24, R21, R24, R26 ;  /* 0x0000001815187223 */ /* 0x004fe2000000001a */
[----:B------:R-:W-:-:S02]  /*0370*/  IMAD.WIDE R26, R15, 0x4, R12 ;  /* 0x000000040f1a7825 */ /* 0x000fc400078e020c */
[----:B------:R-:W2:Y:S04]  /*0380*/  LDG.E R21, desc[UR6][R2.64] ;  /* 0x0000000602157981 */ /* 0x000ea8000c1e1900 */
[----:B------:R-:W2:Y:S01]  /*0390*/  LDG.E R12, desc[UR6][R2.64+0x4] ;  /* 0x00000406020c7981 */ /* 0x000ea2000c1e1900 */
[----:B-1----:R-:W-:-:S03]  /*03a0*/  IMAD.WIDE R4, R15, 0x4, R26 ;  /* 0x000000040f047825 */ /* 0x002fc600078e021a */
[----:B------:R-:W2:Y:S04]  /*03b0*/  LDG.E R13, desc[UR6][R2.64+0xc] ;  /* 0x00000c06020d7981 */ /* 0x000ea8000c1e1900 */
[----:B------:R-:W2:Y:S04]  /*03c0*/  LDG.E R4, desc[UR6][R4.64] ;  /* 0x0000000604047981 */ /* 0x000ea8000c1e1900 */
[----:B------:R-:W2:Y:S01]  /*03d0*/  LDG.E R3, desc[UR6][R26.64] ;  /* 0x000000061a037981 */ /* 0x000ea2000c1e1900 */
[----:B---3--:R-:W-:Y:S01]  /*03e0*/  FFMA R10, R23, R10, R24 ;  /* 0x0000000a170a7223 */ /* 0x008fe20000000018 */
[----:B------:R-:W-:-:S03]  /*03f0*/  IADD3 R20, PT, PT, R20, 0x8, RZ ;  /* 0x0000000814147810 */ /* 0x000fc60007ffe0ff */
[----:B----4-:R-:W-:Y:S01]  /*0400*/  FFMA R10, R29, R28, R10 ;  /* 0x0000001c1d0a7223 */ /* 0x010fe2000000000a */
[----:B------:R-:W-:Y:S02]  /*0410*/  ISETP.NE.AND P1, PT, R20, RZ, PT ;  /* 0x000000ff1400720c */ /* 0x000fe40003f25270 */
[----:B------:R-:W-:Y:S01]  /*0420*/  LEA R22, R15, R22, 0x3 ;  /* 0x000000160f167211 */ /* 0x000fe200078e18ff */
[----:B-----5:R-:W-:Y:S01]  /*0430*/  FFMA R6, R9, R6, R10 ;  /* 0x0000000609067223 */ /* 0x020fe2000000000a */
[----:B------:R-:W-:-:S03]  /*0440*/  IADD3 R16, PT, PT, R16, 0x8, RZ ;  /* 0x0000000810107810 */ /* 0x000fc60007ffe0ff */
[----:B--2---:R-:W-:-:S04]  /*0450*/  FFMA R7, R21, R7, R6 ;  /* 0x0000000715077223 */ /* 0x004fc80000000006 */
[----:B------:R-:W-:-:S04]  /*0460*/  FFMA R7, R12, R11, R7 ;  /* 0x0000000b0c077223 */ /* 0x000fc80000000007 */
[----:B------:R-:W-:-:S04]  /*0470*/  FFMA R8, R8, R3, R7 ;  /* 0x0000000308087223 */ /* 0x000fc80000000007 */
[----:B------:R-:W-:Y:S01]  /*0480*/  FFMA R26, R13, R4, R8 ;  /* 0x000000040d1a7223 */ /* 0x000fe20000000008 */
[----:B------:R-:W-:Y:S06]  /*0490*/  @P1 BRA `(.L_x_16) ;  /* 0xfffffffc005c1947 */ /* 0x000fec000383ffff */
.L_x_15:
[----:B------:R-:W-:Y:S05]  /*04a0*/  @!P0 BRA `(.L_x_14) ;  /* 0x0000000000d48947 */ /* 0x000fea0003800000 */
[----:B------:R-:W-:Y:S02]  /*04b0*/  ISETP.GE.U32.AND P0, PT, R25, 0x4, PT ;  /* 0x000000041900780c */ /* 0x000fe40003f06070 */
[----:B------:R-:W-:-:S04]  /*04c0*/  LOP3.LUT R12, R17, 0x3, RZ, 0xc0, !PT ;  /* 0x00000003110c7812 */ /* 0x000fc800078ec0ff */
[----:B------:R-:W-:-:S07]  /*04d0*/  ISETP.NE.AND P1, PT, R12, RZ, PT ;  /* 0x000000ff0c00720c */ /* 0x000fce0003f25270 */
[----:B------:R-:W-:Y:S06]  /*04e0*/  @!P0 BRA `(.L_x_17) ;  /* 0x0000000000588947 */ /* 0x000fec0003800000 */
[----:B------:R-:W0:Y:S01]  /*04f0*/  LDC.64 R8, c[0x0][0x388] ;  /* 0x0000e200ff087b82 */ /* 0x000e220000000a00 */
[----:B------:R-:W-:Y:S01]  /*0500*/  IMAD R7, R19, R15, R14 ;  /* 0x0000000f13077224 */ /* 0x000fe200078e020e */
[----:B------:R-:W-:-:S06]  /*0510*/  IADD3 R5, PT, PT, R18, R19, RZ ;  /* 0x0000001312057210 */ /* 0x000fcc0007ffe0ff */
[----:B------:R-:W1:Y:S01]  /*0520*/  LDC.64 R2, c[0x0][0x380] ;  /* 0x0000e000ff027b82 */ /* 0x000e620000000a00 */
[----:B0-----:R-:W-:-:S04]  /*0530*/  IMAD.WIDE R8, R7, 0x4, R8 ;  /* 0x0000000407087825 */ /* 0x001fc800078e0208 */
[----:B------:R-:W-:Y:S02]  /*0540*/  IMAD.WIDE R10, R15, 0x4, R8 ;  /* 0x000000040f0a7825 */ /* 0x000fe400078e0208 */
[----:B------:R-:W2:Y:S02]  /*0550*/  LDG.E R8, desc[UR6][R8.64] ;  /* 0x0000000608087981 */ /* 0x000ea4000c1e1900 */
[----:B-1----:R-:W-:-:S04]  /*0560*/  IMAD.WIDE R2, R5, 0x4, R2 ;  /* 0x0000000405027825 */ /* 0x002fc800078e0202 */
[C---:B------:R-:W-:Y:S01]  /*0570*/  IMAD.WIDE R4, R15.reuse, 0x4, R10 ;  /* 0x000000040f047825 */ /* 0x040fe200078e020a */
[----:B------:R-:W2:Y:S04]  /*0580*/  LDG.E R13, desc[UR6][R2.64] ;  /* 0x00000006020d7981 */ /* 0x000ea8000c1e1900 */
[----:B------:R-:W3:Y:S01]  /*0590*/  LDG.E R10, desc[UR6][R10.64] ;  /* 0x000000060a0a7981 */ /* 0x000ee2000c1e1900 */
[----:B------:R-:W-:-:S03]  /*05a0*/  IMAD.WIDE R6, R15, 0x4, R4 ;  /* 0x000000040f067825 */ /* 0x000fc600078e0204 */
[----:B------:R-:W3:Y:S04]  /*05b0*/  LDG.E R16, desc[UR6][R2.64+0x4] ;  /* 0x0000040602107981 */ /* 0x000ee8000c1e1900 */
[----:B------:R-:W4:Y:S04]  /*05c0*/  LDG.E R21, desc[UR6][R4.64] ;  /* 0x0000000604157981 */ /* 0x000f28000c1e1900 */
[----:B------:R-:W4:Y:S04]  /*05d0*/  LDG.E R20, desc[UR6][R2.64+0x8] ;  /* 0x0000080602147981 */ /* 0x000f28000c1e1900 */
[----:B------:R-:W5:Y:S04]  /*05e0*/  LDG.E R22, desc[UR6][R2.64+0xc] ;  /* 0x00000c0602167981 */ /* 0x000f68000c1e1900 */
[----:B------:R-:W5:Y:S01]  /*05f0*/  LDG.E R6, desc[UR6][R6.64] ;  /* 0x0000000606067981 */ /* 0x000f62000c1e1900 */
[----:B------:R-:W-:Y:S01]  /*0600*/  IADD3 R19, PT, PT, R19, 0x4, RZ ;  /* 0x0000000413137810 */ /* 0x000fe20007ffe0ff */
[----:B--2---:R-:W-:-:S04]  /*0610*/  FFMA R13, R13, R8, R26 ;  /* 0x000000080d0d7223 */ /* 0x004fc8000000001a */
[----:B---3--:R-:W-:-:S04]  /*0620*/  FFMA R13, R16, R10, R13 ;  /* 0x0000000a100d7223 */ /* 0x008fc8000000000d */
[----:B----4-:R-:W-:-:S04]  /*0630*/  FFMA R13, R20, R21, R13 ;  /* 0x00000015140d7223 */ /* 0x010fc8000000000d */
[----:B-----5:R-:W-:-:S07]  /*0640*/  FFMA R26, R22, R6, R13 ;  /* 0x00000006161a7223 */ /* 0x020fce000000000d */
.L_x_17:
[----:B------:R-:W-:Y:S05]  /*0650*/  @!P1 BRA `(.L_x_14) ;  /* 0x0000000000689947 */ /* 0x000fea0003800000 */
[----:B------:R-:W0:Y:S01]  /*0660*/  LDC.64 R8, c[0x0][0x388] ;  /* 0x0000e200ff087b82 */ /* 0x000e220000000a00 */
[----:B------:R-:W-:Y:S02]  /*0670*/  ISETP.NE.AND P0, PT, R12, 0x1, PT ;  /* 0x000000010c00780c */ /* 0x000fe40003f05270 */
[----:B------:R-:W-:-:S04]  /*0680*/  LOP3.LUT R17, R17, 0x1, RZ, 0xc0, !PT ;  /* 0x0000000111117812 */ /* 0x000fc800078ec0ff */
[----:B------:R-:W-:Y:S01]  /*0690*/  ISETP.NE.U32.AND P1, PT, R17, 0x1, PT ;  /* 0x000000011100780c */ /* 0x000fe20003f25070 */
[----:B------:R-:W1:Y:S06]  /*06a0*/  LDC.64 R6, c[0x0][0x380] ;  /* 0x0000e000ff067b82 */ /* 0x000e6c0000000a00 */
[C---:B------:R-:W-:Y:S01]  /*06b0*/  @P0 IMAD R13, R19.reuse, R15, R14 ;  /* 0x0000000f130d0224 */ /* 0x040fe200078e020e */
[----:B------:R-:W-:Y:S01]  /*06c0*/  @P0 IADD3 R11, PT, PT, R18, R19, RZ ;  /* 0x00000013120b0210 */ /* 0x000fe20007ffe0ff */
[----:B------:R-:W2:Y:S01]  /*06d0*/  LDC.64 R4, c[0x0][0x380] ;  /* 0x0000e000ff047b82 */ /* 0x000ea20000000a00 */
[----:B------:R-:W-:-:S07]  /*06e0*/  @P0 IADD3 R19, PT, PT, R19, 0x2, RZ ;  /* 0x0000000213130810 */ /* 0x000fce0007ffe0ff */
[----:B------:R-:W3:Y:S01]  /*06f0*/  LDC.64 R2, c[0x0][0x388] ;  /* 0x0000e200ff027b82 */ /* 0x000ee20000000a00 */
[----:B0-----:R-:W-:Y:S01]  /*0700*/  @P0 IMAD.WIDE R8, R13, 0x4, R8 ;  /* 0x000000040d080825 */ /* 0x001fe200078e0208 */
[----:B------:R-:W-:-:S03]  /*0710*/  @!P1 IADD3 R13, PT, PT, R18, R19, RZ ;  /* 0x00000013120d9210 */ /* 0x000fc60007ffe0ff */
[----:B------:R-:W-:Y:S01]  /*0720*/  @!P1 IMAD R19, R19, R15, R14 ;  /* 0x0000000f13139224 */ /* 0x000fe200078e020e */
[----:B------:R-:W4:Y:S01]  /*0730*/  @P0 LDG.E R12, desc[UR6][R8.64] ;  /* 0x00000006080c0981 */ /* 0x000f22000c1e1900 */
[----:B-1----:R-:W-:-:S04]  /*0740*/  @P0 IMAD.WIDE R6, R11, 0x4, R6 ;  /* 0x000000040b060825 */ /* 0x002fc800078e0206 */
[----:B------:R-:W-:Y:S01]  /*0750*/  @P0 IMAD.WIDE R10, R15, 0x4, R8 ;  /* 0x000000040f0a0825 */ /* 0x000fe200078e0208 */
[----:B------:R-:W4:Y:S03]  /*0760*/  @P0 LDG.E R17, desc[UR6][R6.64] ;  /* 0x0000000606110981 */ /* 0x000f26000c1e1900 */
[----:B--2---:R-:W-:Y:S01]  /*0770*/  @!P1 IMAD.WIDE R4, R13, 0x4, R4 ;  /* 0x000000040d049825 */ /* 0x004fe200078e0204 */
[----:B------:R-:W2:Y:S04]  /*0780*/  @P0 LDG.E R21, desc[UR6][R6.64+0x4] ;  /* 0x0000040606150981 */ /* 0x000ea8000c1e1900 */
[----:B------:R-:W2:Y:S01]  /*0790*/  @P0 LDG.E R10, desc[UR6][R10.64] ;  /* 0x000000060a0a0981 */ /* 0x000ea2000c1e1900 */
[----:B---3--:R-:W-:-:S03]  /*07a0*/  @!P1 IMAD.WIDE R2, R19, 0x4, R2 ;  /* 0x0000000413029825 */ /* 0x008fc600078e0202 */
[----:B------:R-:W3:Y:S04]  /*07b0*/  @!P1 LDG.E R5, desc[UR6][R4.64] ;  /* 0x0000000604059981 */ /* 0x000ee8000c1e1900 */
[----:B------:R-:W3:Y:S01]  /*07c0*/  @!P1 LDG.E R2, desc[UR6][R2.64] ;  /* 0x0000000602029981 */ /* 0x000ee2000c1e1900 */
[----:B----4-:R-:W-:-:S04]  /*07d0*/  @P0 FFMA R12, R17, R12, R26 ;  /* 0x0000000c110c0223 */ /* 0x010fc8000000001a */
[----:B--2---:R-:W-:-:S04]  /*07e0*/  @P0 FFMA R26, R21, R10, R12 ;  /* 0x0000000a151a0223 */ /* 0x004fc8000000000c */
[----:B---3--:R-:W-:-:S07]  /*07f0*/  @!P1 FFMA R26, R5, R2, R26 ;  /* 0x00000002051a9223 */ /* 0x008fce000000001a */
.L_x_14:
[----:B------:R-:W0:Y:S01]  /*0800*/  LDC.64 R2, c[0x0][0x390] ;  /* 0x0000e400ff027b82 */ /* 0x000e220000000a00 */
[----:B------:R-:W-:-:S04]  /*0810*/  IMAD R15, R0, R15, R14 ;  /* 0x0000000f000f7224 */ /* 0x000fc800078e020e */
[----:B0-----:R-:W-:-:S05]  /*0820*/  IMAD.WIDE R2, R15, 0x4, R2 ;  /* 0x000000040f027825 */ /* 0x001fca00078e0202 */
[----:B------:R-:W-:Y:S01]  /*0830*/  STG.E desc[UR6][R2.64], R26 ;  /* 0x0000001a02007986 */ /* 0x000fe2000c101906 */
[----:B------:R-:W-:Y:S05]  /*0840*/  EXIT ;  /* 0x000000000000794d */ /* 0x000fea0003800000 */
.L_x_18:
        /* <DEDUP_REMOVED lines=11> */
.L_x_23:


//--------------------- .text._Z11matrix_testPfiiPi --------------------------
	.section	.text._Z11matrix_testPfiiPi,"ax",@progbits
	.align	128
        .global         _Z11matrix_testPfiiPi
        .type           _Z11matrix_testPfiiPi,@function
        .size           _Z11matrix_testPfiiPi,(.L_x_24 - _Z11matrix_testPfiiPi)
        .other          _Z11matrix_testPfiiPi,@"STO_CUDA_ENTRY STV_DEFAULT"
_Z11matrix_testPfiiPi:
.text._Z11matrix_testPfiiPi:
        /* <DEDUP_REMOVED lines=13> */
[----:B------:R-:W0:Y:S01]  /*00d0*/  LDC.64 R2, c[0x0][0x380] ;  /* 0x0000e000ff027b82 */ /* 0x000e220000000a00 */
[----:B------:R-:W1:Y:S01]  /*00e0*/  LDCU.64 UR4, c[0x0][0x358] ;  /* 0x00006b00ff0477ac */ /* 0x000e620008000a00 */
[----:B------:R-:W-:Y:S01]  /*00f0*/  IMAD R5, R0, UR6, R5 ;  /* 0x0000000600057c24 */ /* 0x000fe2000f8e0205 */
[----:B------:R-:W2:Y:S03]  /*0100*/  LDCU UR7, c[0x0][0x388] ;  /* 0x00007100ff0777ac */ /* 0x000ea60008000800 */
[----:B0-----:R-:W-:-:S06]  /*0110*/  IMAD.WIDE R2, R5, 0x4, R2 ;  /* 0x0000000405027825 */ /* 0x001fcc00078e0202 */
[----:B-1----:R-:W3:Y:S01]  /*0120*/  LDG.E R2, desc[UR4][R2.64] ;  /* 0x0000000402027981 */ /* 0x002ee2000c1e1900 */
[----:B--2---:R-:W-:-:S04]  /*0130*/  I2FP.F32.S32 R5, UR7 ;  /* 0x0000000700057c45 */ /* 0x004fc80008201400 */
[----:B---3--:R-:W-:-:S13]  /*0140*/  FSETP.NEU.AND P0, PT, R2, R5, PT ;  /* 0x000000050200720b */ /* 0x008fda0003f0d000 */
[----:B------:R-:W-:Y:S05]  /*0150*/  @!P0 EXIT ;  /* 0x000000000000894d */ /* 0x000fea0003800000 */
[----:B------:R-:W0:Y:S01]  /*0160*/  S2R R0, SR_LANEID ;  /* 0x0000000000007919 */ /* 0x000e220000000000 */
[----:B------:R-:W1:Y:S01]  /*0170*/  LDC.64 R2, c[0x0][0x390] ;  /* 0x0000e400ff027b82 */ /* 0x000e620000000a00 */
[----:B------:R-:W-:Y:S02]  /*0180*/  VOTEU.ANY UR6, UPT, PT ;  /* 0x0000000000067886 */ /* 0x000fe400038e0100 */
[----:B------:R-:W-:Y:S02]  /*0190*/  UFLO.U32 UR7, UR6 ;  /* 0x00000006000772bd */ /* 0x000fe400080e0000 */
[----:B------:R-:W1:Y:S04]  /*01a0*/  POPC R5, UR6 ;  /* 0x0000000600057d09 */ /* 0x000e680008000000 */
[----:B0-----:R-:W-:-:S13]  /*01b0*/  ISETP.EQ.U32.AND P0, PT, R0, UR7, PT ;  /* 0x0000000700007c0c */ /* 0x001fda000bf02070 */
[----:B-1----:R-:W-:Y:S01]  /*01c0*/  @P0 REDG.E.ADD.STRONG.GPU desc[UR4][R2.64], R5 ;  /* 0x000000050200098e */ /* 0x002fe2000c12e104 */
[----:B------:R-:W-:Y:S05]  /*01d0*/  EXIT ;  /* 0x000000000000794d */ /* 0x000fea0003800000 */
.L_x_19:
        /* <DEDUP_REMOVED lines=10> */
.L_x_24:


//--------------------- .text._Z11matrix_initPfS_S_S_S_iif --------------------------
	.section	.text._Z11matrix_initPfS_S_S_S_iif,"ax",@progbits
	.align	128
        .global         _Z11matrix_initPfS_S_S_S_iif
        .type           _Z11matrix_initPfS_S_S_S_iif,@function
        .size           _Z11matrix_initPfS_S_S_S_iif,(.L_x_25 - _Z11matrix_initPfS_S_S_S_iif)
        .other          _Z11matrix_initPfS_S_S_S_iif,@"STO_CUDA_ENTRY STV_DEFAULT"
_Z11matrix_initPfS_S_S_S_iif:
.text._Z11matrix_initPfS_S_S_S_iif:
[----:B------:R-:W-:Y:S01]  /*0000*/  LDC R1, c[0x0][0x37c] ;  /* 0x0000df00ff017b82 */ /* 0x000fe20000000800 */
[----:B------:R-:W0:Y:S07]  /*0010*/  S2R R0, SR_TID.X ;  /* 0x0000000000007919 */ /* 0x000e2e0000002100 */
[----:B------:R-:W0:Y:S01]  /*0020*/  S2UR UR5, SR_CTAID.X ;  /* 0x00000000000579c3 */ /* 0x000e220000002500 */
[----:B------:R-:W1:Y:S01]  /*0030*/  LDCU UR4, c[0x0][0x3ac] ;  /* 0x00007580ff0477ac */ /* 0x000e620008000800 */
[----:B------:R-:W2:Y:S06]  /*0040*/  S2R R2, SR_TID.Y ;  /* 0x0000000000027919 */ /* 0x000eac0000002200 */
[----:B------:R-:W0:Y:S08]  /*0050*/  LDC R3, c[0x0][0x360] ;  /* 0x0000d800ff037b82 */ /* 0x000e300000000800 */
[----:B------:R-:W2:Y:S08]  /*0060*/  S2UR UR6, SR_CTAID.Y ;  /* 0x00000000000679c3 */ /* 0x000eb00000002600 */
[----:B------:R-:W2:Y:S01]  /*0070*/  LDC R5, c[0x0][0x364] ;  /* 0x0000d900ff057b82 */ /* 0x000ea20000000800 */
[----:B0-----:R-:W-:Y:S01]  /*0080*/  IMAD R0, R3, UR5, R0 ;  /* 0x0000000503007c24 */ /* 0x001fe2000f8e0200 */
[----:B-1----:R-:W-:Y:S01]  /*0090*/  UIMAD UR5, UR4, UR4, URZ ;  /* 0x00000004040572a4 */ /* 0x002fe2000f8e02ff */
[----:B--2---:R-:W-:Y:S01]  /*00a0*/  IMAD R3, R5, UR6, R2 ;  /* 0x0000000605037c24 */ /* 0x004fe2000f8e0202 */
[----:B------:R-:W0:Y:S03]  /*00b0*/  LDCU.64 UR6, c[0x0][0x358] ;  /* 0x00006b00ff0677ac */ /* 0x000e260008000a00 */
[----:B------:R-:W-:-:S05]  /*00c0*/  IMAD R11, R3, UR4, R0 ;  /* 0x00000004030b7c24 */ /* 0x000fca000f8e0200 */
[----:B------:R-:W-:Y:S01]  /*00d0*/  ISETP.GE.AND P0, PT, R11, UR5, PT ;  /* 0x000000050b007c0c */ /* 0x000fe2000bf06270 */
[----:B------:R-:W1:-:S12]  /*00e0*/  LDCU UR5, c[0x0][0x3a8] ;  /* 0x00007500ff0577ac */ /* 0x000e580008000800 */
[----:B------:R-:W2:Y:S01]  /*00f0*/  @!P0 LDC.64 R2, c[0x0][0x3a0] ;  /* 0x0000e800ff028b82 */ /* 0x000ea20000000a00 */
[----:B-1----:R-:W-:-:S07]  /*0100*/  UIMAD UR4, UR4, UR5, URZ ;  /* 0x00000005040472a4 */ /* 0x002fce000f8e02ff */
[----:B------:R-:W0:Y:S01]  /*0110*/  @!P0 LDC R5, c[0x0][0x3b0] ;  /* 0x0000ec00ff058b82 */ /* 0x000e220000000800 */
[C---:B------:R-:W-:Y:S01]  /*0120*/  ISETP.GE.AND P1, PT, R11.reuse, UR4, PT ;  /* 0x000000040b007c0c */ /* 0x040fe2000bf26270 */
[----:B--2---:R-:W-:-:S05]  /*0130*/  @!P0 IMAD.WIDE R2, R11, 0x4, R2 ;  /* 0x000000040b028825 */ /* 0x004fca00078e0202 */
[----:B0-----:R0:W-:Y:S07]  /*0140*/  @!P0 STG.E desc[UR6][R2.64], R5 ;  /* 0x0000000502008986 */ /* 0x0011ee000c101906 */
[----:B------:R-:W-:Y:S05]  /*0150*/  @P1 EXIT ;  /* 0x000000000000194d */ /* 0x000fea0003800000 */
[----:B0-----:R-:W0:Y:S08]  /*0160*/  LDC.64 R2, c[0x0][0x380] ;  /* 0x0000e000ff027b82 */ /* 0x001e300000000a00 */
[----:B------:R-:W1:Y:S08]  /*0170*/  LDC.64 R4, c[0x0][0x398] ;  /* 0x0000e600ff047b82 */ /* 0x000e700000000a00 */
[----:B------:R-:W2:Y:S08]  /*0180*/  LDC.64 R6, c[0x0][0x388] ;  /* 0x0000e200ff067b82 */ /* 0x000eb00000000a00 */
[----:B------:R-:W3:Y:S01]  /*0190*/  LDC.64 R8, c[0x0][0x390] ;  /* 0x0000e400ff087b82 */ /* 0x000ee20000000a00 */
[----:B0-----:R-:W-:-:S07]  /*01a0*/  IMAD.WIDE R2, R11, 0x4, R2 ;  /* 0x000000040b027825 */ /* 0x001fce00078e0202 */
[----:B------:R-:W0:Y:S01]  /*01b0*/  LDC R13, c[0x0][0x3b0] ;  /* 0x0000ec00ff0d7b82 */ /* 0x000e220000000800 */
[----:B-1----:R-:W-:-:S04]  /*01c0*/  IMAD.WIDE R4, R11, 0x4, R4 ;  /* 0x000000040b047825 */ /* 0x002fc800078e0204 */
[----:B--2---:R-:W-:-:S04]  /*01d0*/  IMAD.WIDE R6, R11, 0x4, R6 ;  /* 0x000000040b067825 */ /* 0x004fc800078e0206 */
[----:B---3--:R-:W-:Y:S01]  /*01e0*/  IMAD.WIDE R8, R11, 0x4, R8 ;  /* 0x000000040b087825 */ /* 0x008fe200078e0208 */
[----:B0-----:R-:W-:Y:S04]  /*01f0*/  STG.E desc[UR6][R2.64], R13 ;  /* 0x0000000d02007986 */ /* 0x001fe8000c101906 */
[----:B------:R-:W-:Y:S04]  /*0200*/  STG.E desc[UR6][R4.64], R13 ;  /* 0x0000000d04007986 */ /* 0x000fe8000c101906 */
[----:B------:R-:W-:Y:S04]  /*0210*/  STG.E desc[UR6][R6.64], R13 ;  /* 0x0000000d06007986 */ /* 0x000fe8000c101906 */
[----:B------:R-:W-:Y:S01]  /*0220*/  STG.E desc[UR6][R8.64], R13 ;  /* 0x0000000d08007986 */ /* 0x000fe2000c101906 */
[----:B------:R-:W-:Y:S05]  /*0230*/  EXIT ;  /* 0x000000000000794d */ /* 0x000fea0003800000 */
.L_x_20:
        /* <DEDUP_REMOVED lines=12> */
.L_x_25:


//--------------------- .nv.shared.reserved.0     --------------------------
	.section	.nv.shared.reserved.0,"aw",@nobits
	.weak		__nv_reservedSMEM_offset_0_alias
	.size		__nv_reservedSMEM_offset_0_alias, 0, 64
	.other		__nv_reservedSMEM_offset_0_alias,@"STO_CUDA_RESERVED_SHARED STV_DEFAULT"
__nv_reservedSMEM_offset_0_alias:
	.zero		0
	.zero		64


//--------------------- .nv.constant0._Z14matrix_mult_a2PfS_S_ii --------------------------
	.section	.nv.constant0._Z14matrix_mult_a2PfS_S_ii,"a",@progbits
	.sectionflags	@""
	.align	4
.nv.constant0._Z14matrix_mult_a2PfS_S_ii:
	.zero		928


//--------------------- .nv.constant0._Z14matrix_mult_b2PfS_S_ii --------------------------
	.section	.nv.constant0._Z14matrix_mult_b2PfS_S_ii,"a",@progbits
	.sectionflags	@""
	.align	4
.nv.constant0._Z14matrix_mult_b2PfS_S_ii:
	.zero		928


//--------------------- .nv.constant0._Z11matrix_multPfS_S_ii --------------------------
	.section	.nv.constant0._Z11matrix_multPfS_S_ii,"a",@progbits
	.sectionflags	@""
	.align	4
.nv.constant0._Z11matrix_multPfS_S_ii:
	.zero		928


//--------------------- .nv.constant0._Z11matrix_testPfiiPi --------------------------
	.section	.nv.constant0._Z11matrix_testPfiiPi,"a",@progbits
	.sectionflags	@""
	.align	4
.nv.constant0._Z11matrix_testPfiiPi:
	.zero		920


//--------------------- .nv.constant0._Z11matrix_initPfS_S_S_S_iif --------------------------
	.section	.nv.constant0._Z11matrix_initPfS_S_S_S_iif,"a",@progbits
	.sectionflags	@""
	.align	4
.nv.constant0._Z11matrix_initPfS_S_S_S_iif:
	.zero		948


//--------------------- SYMBOLS --------------------------

	.type		.nv.reservedSmem.offset0,@object
	.size		.nv.reservedSmem.offset0,0x4
